	.target	sm_100

	.elftype	@"ET_EXEC"


//--------------------- .note.nv.tkinfo           --------------------------
	.section	.note.nv.tkinfo,"",@"SHT_NOTE"
	.sectionflags	@"SHF_NOTE_NV_TKINFO"
	.tkinfo
        /*0018*/ 	.word	0x00000081
        /*0030*/ 	.string	""
        /*0030*/ 	.string	"ptxas"
        /*0030*/ 	.string	"Cuda compilation tools, release 12.9, V12.9.86"
        /*0030*/ 	.string	"Build cuda_12.9.r12.9/compiler.36037853_0"
        /*0030*/ 	.string	"-regUsageLevel 10 -arch sm_100f -m 64 "



//--------------------- .note.nv.cuver            --------------------------
	.section	.note.nv.cuver,"",@"SHT_NOTE"
	.sectionflags	@"SHF_NOTE_NV_CUVER"
        /*0018*/ 	.short	0x0001
        /*001a*/ 	.short	0x0064
        /*001c*/ 	.short	0x0001
        /*001e*/ 	.short	0x0000
        /*0020*/ 	.short	0x0001
        /*0022*/ 	.short	0x0000


//--------------------- .nv.info                  --------------------------
	.section	.nv.info,"",@"SHT_CUDA_INFO"
	.align	4


	//----- nvinfo : EIATTR_REGCOUNT
	.align		4
        /*0000*/ 	.byte	0x04, 0x2f
        /*0002*/ 	.short	(.L_15 - .L_14)
	.align		4
.L_14:
        /*0004*/ 	.word	index@(_ZN9deep_gemm24sm100_fp8_gemm_1d1d_implILN4cute4UMMA5MajorE0ELS3_0ELj0ELj4096ELj7168ELj128ELj224ELj128ELj64ELj128ELj128ELj64ELj4ELj128ELj128ELj1ELb0ELj133ELNS_8GemmTypeE1ELb0EN7cutlass10bfloat16_tENS_16EpilogueIdentityEEEvPijjj14CUtensorMap_stS9_S9_S9_S9_)
        /*0008*/ 	.word	0x00000038


	//----- nvinfo : EIATTR_FRAME_SIZE
	.align		4
.L_15:
        /*000c*/ 	.byte	0x04, 0x11
        /*000e*/ 	.short	(.L_17 - .L_16)
	.align		4
.L_16:
        /*0010*/ 	.word	index@($__internal_3_$__cuda_sm20_div_u16)
        /*0014*/ 	.word	0x00000000


	//----- nvinfo : EIATTR_FRAME_SIZE
	.align		4
.L_17:
        /*0018*/ 	.byte	0x04, 0x11
        /*001a*/ 	.short	(.L_19 - .L_18)
	.align		4
.L_18:
        /*001c*/ 	.word	index@($__internal_2_$__cuda_sm10x_tcgen05_guardrail_trap_unallocated_columns_being_dealloced)
        /*0020*/ 	.word	0x00000000


	//----- nvinfo : EIATTR_FRAME_SIZE
	.align		4
.L_19:
        /*0024*/ 	.byte	0x04, 0x11
        /*0026*/ 	.short	(.L_21 - .L_20)
	.align		4
.L_20:
        /*0028*/ 	.word	index@($__internal_1_$__cuda_sm10x_tcgen05_guardrail_trap_phase_invalid_during_alloc)
        /*002c*/ 	.word	0x00000000


	//----- nvinfo : EIATTR_FRAME_SIZE
	.align		4
.L_21:
        /*0030*/ 	.byte	0x04, 0x11
        /*0032*/ 	.short	(.L_23 - .L_22)
	.align		4
.L_22:
        /*0034*/ 	.word	index@($__internal_0_$__cuda_sm10x_tcgen05_guardrail_trap_col_being_dealloced_not_returned_by_alloc)
        /*0038*/ 	.word	0x00000000


	//----- nvinfo : EIATTR_FRAME_SIZE
	.align		4
.L_23:
        /*003c*/ 	.byte	0x04, 0x11
        /*003e*/ 	.short	(.L_25 - .L_24)
	.align		4
.L_24:
        /*0040*/ 	.word	index@(_ZN9deep_gemm24sm100_fp8_gemm_1d1d_implILN4cute4UMMA5MajorE0ELS3_0ELj0ELj4096ELj7168ELj128ELj224ELj128ELj64ELj128ELj128ELj64ELj4ELj128ELj128ELj1ELb0ELj133ELNS_8GemmTypeE1ELb0EN7cutlass10bfloat16_tENS_16EpilogueIdentityEEEvPijjj14CUtensorMap_stS9_S9_S9_S9_)
        /*0044*/ 	.word	0x00000000


	//----- nvinfo : EIATTR_MIN_STACK_SIZE
	.align		4
.L_25:
        /*0048*/ 	.byte	0x04, 0x12
        /*004a*/ 	.short	(.L_27 - .L_26)
	.align		4
.L_26:
        /*004c*/ 	.word	index@(_ZN9deep_gemm24sm100_fp8_gemm_1d1d_implILN4cute4UMMA5MajorE0ELS3_0ELj0ELj4096ELj7168ELj128ELj224ELj128ELj64ELj128ELj128ELj64ELj4ELj128ELj128ELj1ELb0ELj133ELNS_8GemmTypeE1ELb0EN7cutlass10bfloat16_tENS_16EpilogueIdentityEEEvPijjj14CUtensorMap_stS9_S9_S9_S9_)
        /*0050*/ 	.word	0x00000000
.L_27:


//--------------------- .nv.info._ZN9deep_gemm24sm100_fp8_gemm_1d1d_implILN4cute4UMMA5MajorE0ELS3_0ELj0ELj4096ELj7168ELj128ELj224ELj128ELj64ELj128ELj128ELj64ELj4ELj128ELj128ELj1ELb0ELj133ELNS_8GemmTypeE1ELb0EN7cutlass10bfloat16_tENS_16EpilogueIdentityEEEvPijjj14CUtensorMap_stS9_S9_S9_S9_ --------------------------
	.section	.nv.info._ZN9deep_gemm24sm100_fp8_gemm_1d1d_implILN4cute4UMMA5MajorE0ELS3_0ELj0ELj4096ELj7168ELj128ELj224ELj128ELj64ELj128ELj128ELj64ELj4ELj128ELj128ELj1ELb0ELj133ELNS_8GemmTypeE1ELb0EN7cutlass10bfloat16_tENS_16EpilogueIdentityEEEvPijjj14CUtensorMap_stS9_S9_S9_S9_,"",@"SHT_CUDA_INFO"
	.sectionflags	@""
	.align	4


	//----- nvinfo : EIATTR_CUDA_API_VERSION
	.align		4
        /*0000*/ 	.byte	0x04, 0x37
        /*0002*/ 	.short	(.L_29 - .L_28)
.L_28:
        /*0004*/ 	.word	0x00000081


	//----- nvinfo : EIATTR_KPARAM_INFO
	.align		4
.L_29:
        /*0008*/ 	.byte	0x04, 0x17
        /*000a*/ 	.short	(.L_31 - .L_30)
.L_30:
        /*000c*/ 	.word	0x00000000
        /*0010*/ 	.short	0x0008
        /*0012*/ 	.short	0x0240
        /*0014*/ 	.byte	0x00, 0xf0, 0x01, 0x02


	//----- nvinfo : EIATTR_KPARAM_INFO
	.align		4
.L_31:
        /*0018*/ 	.byte	0x04, 0x17
        /*001a*/ 	.short	(.L_33 - .L_32)
.L_32:
        /*001c*/ 	.word	0x00000000
        /*0020*/ 	.short	0x0007
        /*0022*/ 	.short	0x01c0
        /*0024*/ 	.byte	0x00, 0xf0, 0x01, 0x02


	//----- nvinfo : EIATTR_KPARAM_INFO
	.align		4
.L_33:
        /*0028*/ 	.byte	0x04, 0x17
        /*002a*/ 	.short	(.L_35 - .L_34)
.L_34:
        /*002c*/ 	.word	0x00000000
        /*0030*/ 	.short	0x0006
        /*0032*/ 	.short	0x0140
        /*0034*/ 	.byte	0x00, 0xf0, 0x01, 0x02


	//----- nvinfo : EIATTR_KPARAM_INFO
	.align		4
.L_35:
        /*0038*/ 	.byte	0x04, 0x17
        /*003a*/ 	.short	(.L_37 - .L_36)
.L_36:
        /*003c*/ 	.word	0x00000000
        /*0040*/ 	.short	0x0005
        /*0042*/ 	.short	0x00c0
        /*0044*/ 	.byte	0x00, 0xf0, 0x01, 0x02


	//----- nvinfo : EIATTR_KPARAM_INFO
	.align		4
.L_37:
        /*0048*/ 	.byte	0x04, 0x17
        /*004a*/ 	.short	(.L_39 - .L_38)
.L_38:
        /*004c*/ 	.word	0x00000000
        /*0050*/ 	.short	0x0004
        /*0052*/ 	.short	0x0040
        /*0054*/ 	.byte	0x00, 0xf0, 0x01, 0x02


	//----- nvinfo : EIATTR_KPARAM_INFO
	.align		4
.L_39:
        /*0058*/ 	.byte	0x04, 0x17
        /*005a*/ 	.short	(.L_41 - .L_40)
.L_40:
        /*005c*/ 	.word	0x00000000
        /*0060*/ 	.short	0x0003
        /*0062*/ 	.short	0x0010
        /*0064*/ 	.byte	0x00, 0xf0, 0x11, 0x00


	//----- nvinfo : EIATTR_KPARAM_INFO
	.align		4
.L_41:
        /*0068*/ 	.byte	0x04, 0x17
        /*006a*/ 	.short	(.L_43 - .L_42)
.L_42:
        /*006c*/ 	.word	0x00000000
        /*0070*/ 	.short	0x0002
        /*0072*/ 	.short	0x000c
        /*0074*/ 	.byte	0x00, 0xf0, 0x11, 0x00


	//----- nvinfo : EIATTR_KPARAM_INFO
	.align		4
.L_43:
        /*0078*/ 	.byte	0x04, 0x17
        /*007a*/ 	.short	(.L_45 - .L_44)
.L_44:
        /*007c*/ 	.word	0x00000000
        /*0080*/ 	.short	0x0001
        /*0082*/ 	.short	0x0008
        /*0084*/ 	.byte	0x00, 0xf0, 0x11, 0x00


	//----- nvinfo : EIATTR_KPARAM_INFO
	.align		4
.L_45:
        /*0088*/ 	.byte	0x04, 0x17
        /*008a*/ 	.short	(.L_47 - .L_46)
.L_46:
        /*008c*/ 	.word	0x00000000
        /*0090*/ 	.short	0x0000
        /*0092*/ 	.short	0x0000
        /*0094*/ 	.byte	0x00, 0xf5, 0x21, 0x00


	//----- nvinfo : EIATTR_AT_ENTRY_FRAGMENTS
	.align		4
.L_47:
        /*0098*/ 	.byte	0x04, 0x4f
        /*009a*/ 	.short	(.L_49 - .L_48)


	//   ....[0]....
.L_48:
        /*009c*/ 	.word	0x00000004


	//----- nvinfo : EIATTR_RESERVED_SMEM_USED
	.align		4
.L_49:
        /*00a0*/ 	.byte	0x01, 0x41
	.zero		2


	//----- nvinfo : EIATTR_SPARSE_MMA_MASK
	.align		4
        /*00a4*/ 	.byte	0x03, 0x50
        /*00a6*/ 	.short	0x0000


	//----- nvinfo : EIATTR_TCGEN05_1CTA_USED
	.align		4
        /*00a8*/ 	.byte	0x01, 0x51
	.zero		2


	//----- nvinfo : EIATTR_MAXREG_COUNT
	.align		4
        /*00ac*/ 	.byte	0x03, 0x1b
        /*00ae*/ 	.short	0x00ff


	//----- nvinfo : EIATTR_NUM_BARRIERS
	.align		4
        /*00b0*/ 	.byte	0x02, 0x4c
        /*00b2*/ 	.byte	0x09
	.zero		1


	//----- nvinfo : EIATTR_INT_WARP_WIDE_INSTR_OFFSETS
	.align		4
        /*00b4*/ 	.byte	0x04, 0x31
        /*00b6*/ 	.short	(.L_51 - .L_50)


	//   ....[0]....
.L_50:
        /*00b8*/ 	.word	0x00004010


	//   ....[1]....
        /*00bc*/ 	.word	0x00004030


	//----- nvinfo : EIATTR_COOP_GROUP_MASK_REGIDS
	.align		4
.L_51:
        /*00c0*/ 	.byte	0x04, 0x29
        /*00c2*/ 	.short	(.L_53 - .L_52)


	//   ....[0]....
.L_52:
        /*00c4*/ 	.word	0xffffffff


	//   ....[1]....
        /*00c8*/ 	.word	0xffffffff


	//   ....[2]....
        /*00cc*/ 	.word	0xffffffff


	//   ....[3]....
        /*00d0*/ 	.word	0xffffffff


	//   ....[4]....
        /*00d4*/ 	.word	0xffffffff


	//   ....[5]....
        /*00d8*/ 	.word	0xffffffff


	//   ....[6]....
        /*00dc*/ 	.word	0xffffffff


	//   ....[7]....
        /*00e0*/ 	.word	0xffffffff


	//   ....[8]....
        /*00e4*/ 	.word	0xffffffff


	//   ....[9]....
        /*00e8*/ 	.word	0xffffffff


	//   ....[10]....
        /*00ec*/ 	.word	0xffffffff


	//   ....[11]....
        /*00f0*/ 	.word	0xffffffff


	//   ....[12]....
        /*00f4*/ 	.word	0xffffffff


	//   ....[13]....
        /*00f8*/ 	.word	0xffffffff


	//----- nvinfo : EIATTR_COOP_GROUP_INSTR_OFFSETS
	.align		4
.L_53:
        /*00fc*/ 	.byte	0x04, 0x28
        /*00fe*/ 	.short	(.L_55 - .L_54)


	//   ....[0]....
.L_54:
        /*0100*/ 	.word	0x00000030


	//   ....[1]....
        /*0104*/ 	.word	0x00000470


	//   ....[2]....
        /*0108*/ 	.word	0x00000730


	//   ....[3]....
        /*010c*/ 	.word	0x00000b70


	//   ....[4]....
        /*0110*/ 	.word	0x00000c20


	//   ....[5]....
        /*0114*/ 	.word	0x00000cd0


	//   ....[6]....
        /*0118*/ 	.word	0x000012c0


	//   ....[7]....
        /*011c*/ 	.word	0x000012e0


	//   ....[8]....
        /*0120*/ 	.word	0x00001300


	//   ....[9]....
        /*0124*/ 	.word	0x00001550


	//   ....[10]....
        /*0128*/ 	.word	0x00001580


	//   ....[11]....
        /*012c*/ 	.word	0x000015c0


	//   ....[12]....
        /*0130*/ 	.word	0x00003f30


	//   ....[13]....
        /*0134*/ 	.word	0x000040f0


	//----- nvinfo : EIATTR_VRC_CTA_INIT_COUNT
	.align		4
.L_55:
        /*0138*/ 	.byte	0x02, 0x4a
        /*013a*/ 	.byte	0x80
	.zero		1


	//----- nvinfo : EIATTR_MBARRIER_INSTR_OFFSETS
	.align		4
        /*013c*/ 	.byte	0x04, 0x39
        /*013e*/ 	.short	(.L_57 - .L_56)


	//   ....[0]....
.L_56:
        /*0140*/ 	.word	0x00000330
        /*0144*/ 	.word	0x000000ff
        /*0148*/ 	.word	0x00031800
        /*014c*/ 	.short	0x0100
        /*014e*/ 	.byte	0x05
	.zero		1


	//   ....[1]....
        /*0150*/ 	.word	0x00000340
        /*0154*/ 	.word	0x000000ff
        /*0158*/ 	.word	0x00031820
        /*015c*/ 	.short	0x0100
        /*015e*/ 	.byte	0x05
	.zero		1


	//   ....[2]....
        /*0160*/ 	.word	0x00000350
        /*0164*/ 	.word	0x000000ff
        /*0168*/ 	.word	0x00031840
        /*016c*/ 	.short	0x0100
        /*016e*/ 	.byte	0x05
	.zero		1


	//   ....[3]....
        /*0170*/ 	.word	0x00000360
        /*0174*/ 	.word	0x000000ff
        /*0178*/ 	.word	0x00031808
        /*017c*/ 	.short	0x0100
        /*017e*/ 	.byte	0x05
	.zero		1


	//   ....[4]....
        /*0180*/ 	.word	0x00000370
        /*0184*/ 	.word	0x000000ff
        /*0188*/ 	.word	0x00031828
        /*018c*/ 	.short	0x0100
        /*018e*/ 	.byte	0x05
	.zero		1


	//   ....[5]....
        /*0190*/ 	.word	0x00000380
        /*0194*/ 	.word	0x000000ff
        /*0198*/ 	.word	0x00031848
        /*019c*/ 	.short	0x0100
        /*019e*/ 	.byte	0x05
	.zero		1


	//   ....[6]....
        /*01a0*/ 	.word	0x00000390
        /*01a4*/ 	.word	0x000000ff
        /*01a8*/ 	.word	0x00031810
        /*01ac*/ 	.short	0x0100
        /*01ae*/ 	.byte	0x05
	.zero		1


	//   ....[7]....
        /*01b0*/ 	.word	0x000003a0
        /*01b4*/ 	.word	0x000000ff
        /*01b8*/ 	.word	0x00031830
        /*01bc*/ 	.short	0x0100
        /*01be*/ 	.byte	0x05
	.zero		1


	//   ....[8]....
        /*01c0*/ 	.word	0x000003b0
        /*01c4*/ 	.word	0x000000ff
        /*01c8*/ 	.word	0x00031850
        /*01cc*/ 	.short	0x0100
        /*01ce*/ 	.byte	0x05
	.zero		1


	//   ....[9]....
        /*01d0*/ 	.word	0x000003c0
        /*01d4*/ 	.word	0x000000ff
        /*01d8*/ 	.word	0x00031818
        /*01dc*/ 	.short	0x0100
        /*01de*/ 	.byte	0x05
	.zero		1


	//   ....[10]....
        /*01e0*/ 	.word	0x000003d0
        /*01e4*/ 	.word	0x000000ff
        /*01e8*/ 	.word	0x00031838
        /*01ec*/ 	.short	0x0100
        /*01ee*/ 	.byte	0x05
	.zero		1


	//   ....[11]....
        /*01f0*/ 	.word	0x000003e0
        /*01f4*/ 	.word	0x000000ff
        /*01f8*/ 	.word	0x00031858
        /*01fc*/ 	.short	0x0100
        /*01fe*/ 	.byte	0x05
	.zero		1


	//   ....[12]....
        /*0200*/ 	.word	0x000003f0
        /*0204*/ 	.word	0x000000ff
        /*0208*/ 	.word	0x00031860
        /*020c*/ 	.short	0x0100
        /*020e*/ 	.byte	0x05
	.zero		1


	//   ....[13]....
        /*0210*/ 	.word	0x00000400
        /*0214*/ 	.word	0x000000ff
        /*0218*/ 	.word	0x00031870
        /*021c*/ 	.short	0x0100
        /*021e*/ 	.byte	0x05
	.zero		1


	//   ....[14]....
        /*0220*/ 	.word	0x00000410
        /*0224*/ 	.word	0x000000ff
        /*0228*/ 	.word	0x00031868
        /*022c*/ 	.short	0x0100
        /*022e*/ 	.byte	0x05
	.zero		1


	//   ....[15]....
        /*0230*/ 	.word	0x00000420
        /*0234*/ 	.word	0x000000ff
        /*0238*/ 	.word	0x00031878
        /*023c*/ 	.short	0x0100
        /*023e*/ 	.byte	0x05
	.zero		1


	//   ....[16]....
        /*0240*/ 	.word	0x00000a20
        /*0244*/ 	.word	0x00000002
        /*0248*/ 	.word	0x00031800
        /*024c*/ 	.short	0x010a
        /*024e*/ 	.byte	0xff
	.zero		1


	//   ....[17]....
        /*0250*/ 	.word	0x00000db0
        /*0254*/ 	.word	0x00000002
        /*0258*/ 	.word	0x00000000
        /*025c*/ 	.short	0x0101
        /*025e*/ 	.byte	0xff
	.zero		1


	//   ....[18]....
        /*0260*/ 	.word	0x000010d0
        /*0264*/ 	.word	0x00000000
        /*0268*/ 	.word	0x00031870
        /*026c*/ 	.short	0x010a
        /*026e*/ 	.byte	0x08
	.zero		1


	//   ....[19]....
        /*0270*/ 	.word	0x00001150
        /*0274*/ 	.word	0x000000ff
        /*0278*/ 	.word	0x00031840
        /*027c*/ 	.short	0x010a
        /*027e*/ 	.byte	0x0a
	.zero		1


	//   ....[20]....
        /*0280*/ 	.word	0x00001520
        /*0284*/ 	.word	0x000000ff
        /*0288*/ 	.word	0x00031840
        /*028c*/ 	.short	0x010a
        /*028e*/ 	.byte	0x0d
	.zero		1


	//   ....[21]....
        /*0290*/ 	.word	0x00001b20
        /*0294*/ 	.word	0x00000008
        /*0298*/ 	.word	0x00031820
        /*029c*/ 	.short	0x010a
        /*029e*/ 	.byte	0xff
	.zero		1


	//   ....[22]....
        /*02a0*/ 	.word	0x00001e60
        /*02a4*/ 	.word	0x00000008
        /*02a8*/ 	.word	0x00031828
        /*02ac*/ 	.short	0x010a
        /*02ae*/ 	.byte	0xff
	.zero		1


	//   ....[23]....
        /*02b0*/ 	.word	0x00001fc0
        /*02b4*/ 	.word	0x00000008
        /*02b8*/ 	.word	0x00031830
        /*02bc*/ 	.short	0x010a
        /*02be*/ 	.byte	0xff
	.zero		1


	//   ....[24]....
        /*02c0*/ 	.word	0x00002110
        /*02c4*/ 	.word	0x00000008
        /*02c8*/ 	.word	0x00031838
        /*02cc*/ 	.short	0x010a
        /*02ce*/ 	.byte	0xff
	.zero		1


	//   ....[25]....
        /*02d0*/ 	.word	0x000025f0
        /*02d4*/ 	.word	0x00000002
        /*02d8*/ 	.word	0x00031860
        /*02dc*/ 	.short	0x010a
        /*02de*/ 	.byte	0xff
	.zero		1


	//   ....[26]....
        /*02e0*/ 	.word	0x00003db0
        /*02e4*/ 	.word	0x00000002
        /*02e8*/ 	.word	0x00000000
        /*02ec*/ 	.short	0x0101
        /*02ee*/ 	.byte	0xff
	.zero		1


	//   ....[27]....
        /*02f0*/ 	.word	0x00004120
        /*02f4*/ 	.word	0x00000002
        /*02f8*/ 	.word	0x00031800
        /*02fc*/ 	.short	0x010a
        /*02fe*/ 	.byte	0xff
	.zero		1


	//   ....[28]....
        /*0300*/ 	.word	0x000041a0
        /*0304*/ 	.word	0x00000000
        /*0308*/ 	.word	0x00031870
        /*030c*/ 	.short	0x010a
        /*030e*/ 	.byte	0xff
	.zero		1


	//   ....[29]....
        /*0310*/ 	.word	0x00004210
        /*0314*/ 	.word	0x00000002
        /*0318*/ 	.word	0x00031840
        /*031c*/ 	.short	0x010a
        /*031e*/ 	.byte	0xff
	.zero		1


	//   ....[30]....
        /*0320*/ 	.word	0x00004280
        /*0324*/ 	.word	0x00000002
        /*0328*/ 	.word	0x00031840
        /*032c*/ 	.short	0x010a
        /*032e*/ 	.byte	0xff
	.zero		1


	//   ....[31]....
        /*0330*/ 	.word	0x000042f0
        /*0334*/ 	.word	0x00000008
        /*0338*/ 	.word	0x00031820
        /*033c*/ 	.short	0x010a
        /*033e*/ 	.byte	0xff
	.zero		1


	//   ....[32]....
        /*0340*/ 	.word	0x00004360
        /*0344*/ 	.word	0x00000008
        /*0348*/ 	.word	0x00031828
        /*034c*/ 	.short	0x010a
        /*034e*/ 	.byte	0xff
	.zero		1


	//   ....[33]....
        /*0350*/ 	.word	0x000043d0
        /*0354*/ 	.word	0x00000008
        /*0358*/ 	.word	0x00031830
        /*035c*/ 	.short	0x010a
        /*035e*/ 	.byte	0xff
	.zero		1


	//   ....[34]....
        /*0360*/ 	.word	0x00004440
        /*0364*/ 	.word	0x00000008
        /*0368*/ 	.word	0x00031838
        /*036c*/ 	.short	0x010a
        /*036e*/ 	.byte	0xff
	.zero		1


	//   ....[35]....
        /*0370*/ 	.word	0x000044a0
        /*0374*/ 	.word	0x00000002
        /*0378*/ 	.word	0x00031860
        /*037c*/ 	.short	0x010a
        /*037e*/ 	.byte	0xff
	.zero		1


	//----- nvinfo : EIATTR_NUM_MBARRIERS
	.align		4
.L_57:
        /*0380*/ 	.byte	0x03, 0x38
        /*0382*/ 	.short	0x0010


	//----- nvinfo : EIATTR_EXIT_INSTR_OFFSETS
	.align		4
        /*0384*/ 	.byte	0x04, 0x1c
        /*0386*/ 	.short	(.L_59 - .L_58)


	//   ....[0]....
.L_58:
        /*0388*/ 	.word	0x00000830


	//   ....[1]....
        /*038c*/ 	.word	0x00000e10


	//   ....[2]....
        /*0390*/ 	.word	0x00000ef0


	//   ....[3]....
        /*0394*/ 	.word	0x00001840


	//   ....[4]....
        /*0398*/ 	.word	0x000018b0


	//   ....[5]....
        /*039c*/ 	.word	0x000022a0


	//   ....[6]....
        /*03a0*/ 	.word	0x00002300


	//   ....[7]....
        /*03a4*/ 	.word	0x00003f10


	//   ....[8]....
        /*03a8*/ 	.word	0x00004100


	//----- nvinfo : EIATTR_MAX_THREADS
	.align		4
.L_59:
        /*03ac*/ 	.byte	0x04, 0x05
        /*03ae*/ 	.short	(.L_61 - .L_60)
.L_60:
        /*03b0*/ 	.word	0x00000100
        /*03b4*/ 	.word	0x00000001
        /*03b8*/ 	.word	0x00000001


	//----- nvinfo : EIATTR_CRS_STACK_SIZE
	.align		4
.L_61:
        /*03bc*/ 	.byte	0x04, 0x1e
        /*03be*/ 	.short	(.L_63 - .L_62)
.L_62:
        /*03c0*/ 	.word	0x00000000


	//----- nvinfo : EIATTR_CBANK_PARAM_SIZE
	.align		4
.L_63:
        /*03c4*/ 	.byte	0x03, 0x19
        /*03c6*/ 	.short	0x02c0


	//----- nvinfo : EIATTR_PARAM_CBANK
	.align		4
        /*03c8*/ 	.byte	0x04, 0x0a
        /*03ca*/ 	.short	(.L_65 - .L_64)
	.align		4
.L_64:
        /*03cc*/ 	.word	index@(.nv.constant0._ZN9deep_gemm24sm100_fp8_gemm_1d1d_implILN4cute4UMMA5MajorE0ELS3_0ELj0ELj4096ELj7168ELj128ELj224ELj128ELj64ELj128ELj128ELj64ELj4ELj128ELj128ELj1ELb0ELj133ELNS_8GemmTypeE1ELb0EN7cutlass10bfloat16_tENS_16EpilogueIdentityEEEvPijjj14CUtensorMap_stS9_S9_S9_S9_)
        /*03d0*/ 	.short	0x0380
        /*03d2*/ 	.short	0x02c0


	//----- nvinfo : EIATTR_SW_WAR
	.align		4
.L_65:
        /*03d4*/ 	.byte	0x04, 0x36
        /*03d6*/ 	.short	(.L_67 - .L_66)
.L_66:
        /*03d8*/ 	.word	0x00000008
.L_67:


//--------------------- .nv.compat                --------------------------
	.section	.nv.compat,"",@"SHT_CUDA_COMPAT_INFO"
	.align	4
        /*0000*/ 	.byte	0x02, 0x02, 0x02, 0x00, 0x02, 0x05, 0x05, 0x00, 0x02, 0x03, 0x01, 0x00, 0x02, 0x06, 0x01, 0x00


//--------------------- .nv.callgraph             --------------------------
	.section	.nv.callgraph,"",@"SHT_CUDA_CALLGRAPH"
	.align	4
	.sectionentsize	8
	.align		4
        /*0000*/ 	.word	0x00000000
	.align		4
        /*0004*/ 	.word	0xffffffff
	.align		4
        /*0008*/ 	.word	0x00000000
	.align		4
        /*000c*/ 	.word	0xfffffffe
	.align		4
        /*0010*/ 	.word	0x00000000
	.align		4
        /*0014*/ 	.word	0xfffffffd
	.align		4
        /*0018*/ 	.word	0x00000000
	.align		4
        /*001c*/ 	.word	0xfffffffc


//--------------------- .nv.constant4             --------------------------
	.section	.nv.constant4,"a",@progbits
	.align	8
	.align		8
.nv.constant4:
        /*0000*/ 	.dword	_ZN47_INTERNAL_a01b29fc_9_kernel_cu_4fbb0232_28916254cuda3std3__45__cpo5beginE
	.align		8
        /*0008*/ 	.dword	_ZN47_INTERNAL_a01b29fc_9_kernel_cu_4fbb0232_28916254cuda3std3__45__cpo3endE
	.align		8
        /*0010*/ 	.dword	_ZN47_INTERNAL_a01b29fc_9_kernel_cu_4fbb0232_28916254cuda3std3__45__cpo6cbeginE
	.align		8
        /*0018*/ 	.dword	_ZN47_INTERNAL_a01b29fc_9_kernel_cu_4fbb0232_28916254cuda3std3__45__cpo4cendE
	.align		8
        /*0020*/ 	.dword	_ZN47_INTERNAL_a01b29fc_9_kernel_cu_4fbb0232_28916254cuda3std3__449_GLOBAL__N__a01b29fc_9_kernel_cu_4fbb0232_28916256ignoreE
	.align		8
        /*0028*/ 	.dword	_ZN47_INTERNAL_a01b29fc_9_kernel_cu_4fbb0232_28916254cuda3std3__419piecewise_constructE
	.align		8
        /*0030*/ 	.dword	_ZN47_INTERNAL_a01b29fc_9_kernel_cu_4fbb0232_28916254cuda3std3__48in_placeE
	.align		8
        /*0038*/ 	.dword	_ZN47_INTERNAL_a01b29fc_9_kernel_cu_4fbb0232_28916254cuda3std6ranges3__45__cpo4swapE
	.align		8
        /*0040*/ 	.dword	_ZN47_INTERNAL_a01b29fc_9_kernel_cu_4fbb0232_28916254cuda3std6ranges3__45__cpo9iter_moveE
	.align		8
        /*0048*/ 	.dword	_ZN47_INTERNAL_a01b29fc_9_kernel_cu_4fbb0232_28916254cute7productE
	.align		8
        /*0050*/ 	.dword	_ZN47_INTERNAL_a01b29fc_9_kernel_cu_4fbb0232_28916254cute1_E


//--------------------- .text._ZN9deep_gemm24sm100_fp8_gemm_1d1d_implILN4cute4UMMA5MajorE0ELS3_0ELj0ELj4096ELj7168ELj128ELj224ELj128ELj64ELj128ELj128ELj64ELj4ELj128ELj128ELj1ELb0ELj133ELNS_8GemmTypeE1ELb0EN7cutlass10bfloat16_tENS_16EpilogueIdentityEEEvPijjj14CUtensorMap_stS9_S9_S9_S9_ --------------------------
	.section	.text._ZN9deep_gemm24sm100_fp8_gemm_1d1d_implILN4cute4UMMA5MajorE0ELS3_0ELj0ELj4096ELj7168ELj128ELj224ELj128ELj64ELj128ELj128ELj64ELj4ELj128ELj128ELj1ELb0ELj133ELNS_8GemmTypeE1ELb0EN7cutlass10bfloat16_tENS_16EpilogueIdentityEEEvPijjj14CUtensorMap_stS9_S9_S9_S9_,"ax",@progbits
	.align	128
        .global         _ZN9deep_gemm24sm100_fp8_gemm_1d1d_implILN4cute4UMMA5MajorE0ELS3_0ELj0ELj4096ELj7168ELj128ELj224ELj128ELj64ELj128ELj128ELj64ELj4ELj128ELj128ELj1ELb0ELj133ELNS_8GemmTypeE1ELb0EN7cutlass10bfloat16_tENS_16EpilogueIdentityEEEvPijjj14CUtensorMap_stS9_S9_S9_S9_
        .type           _ZN9deep_gemm24sm100_fp8_gemm_1d1d_implILN4cute4UMMA5MajorE0ELS3_0ELj0ELj4096ELj7168ELj128ELj224ELj128ELj64ELj128ELj128ELj64ELj4ELj128ELj128ELj1ELb0ELj133ELNS_8GemmTypeE1ELb0EN7cutlass10bfloat16_tENS_16EpilogueIdentityEEEvPijjj14CUtensorMap_stS9_S9_S9_S9_,@function
        .size           _ZN9deep_gemm24sm100_fp8_gemm_1d1d_implILN4cute4UMMA5MajorE0ELS3_0ELj0ELj4096ELj7168ELj128ELj224ELj128ELj64ELj128ELj128ELj64ELj4ELj128ELj128ELj1ELb0ELj133ELNS_8GemmTypeE1ELb0EN7cutlass10bfloat16_tENS_16EpilogueIdentityEEEvPijjj14CUtensorMap_stS9_S9_S9_S9_,(.L_x_81 - _ZN9deep_gemm24sm100_fp8_gemm_1d1d_implILN4cute4UMMA5MajorE0ELS3_0ELj0ELj4096ELj7168ELj128ELj224ELj128ELj64ELj128ELj128ELj64ELj4ELj128ELj128ELj1ELb0ELj133ELNS_8GemmTypeE1ELb0EN7cutlass10bfloat16_tENS_16EpilogueIdentityEEEvPijjj14CUtensorMap_stS9_S9_S9_S9_)
        .other          _ZN9deep_gemm24sm100_fp8_gemm_1d1d_implILN4cute4UMMA5MajorE0ELS3_0ELj0ELj4096ELj7168ELj128ELj224ELj128ELj64ELj128ELj128ELj64ELj4ELj128ELj128ELj1ELb0ELj133ELNS_8GemmTypeE1ELb0EN7cutlass10bfloat16_tENS_16EpilogueIdentityEEEvPijjj14CUtensorMap_stS9_S9_S9_S9_,@"STO_CUDA_ENTRY STV_DEFAULT"
_ZN9deep_gemm24sm100_fp8_gemm_1d1d_implILN4cute4UMMA5MajorE0ELS3_0ELj0ELj4096ELj7168ELj128ELj224ELj128ELj64ELj128ELj128ELj64ELj4ELj128ELj128ELj1ELb0ELj133ELNS_8GemmTypeE1ELb0EN7cutlass10bfloat16_tENS_16EpilogueIdentityEEEvPijjj14CUtensorMap_stS9_S9_S9_S9_:
.text._ZN9deep_gemm24sm100_fp8_gemm_1d1d_implILN4cute4UMMA5MajorE0ELS3_0ELj0ELj4096ELj7168ELj128ELj224ELj128ELj64ELj128ELj128ELj64ELj4ELj128ELj128ELj1ELb0ELj133ELNS_8GemmTypeE1ELb0EN7cutlass10bfloat16_tENS_16EpilogueIdentityEEEvPijjj14CUtensorMap_stS9_S9_S9_S9_:
[----:B------:R-:W1:Y:S01]  /*0000*/  LDC R1, c[0x0][0x37c] ;  /* 0x0000df00ff017b82 */ /* 0x000e620000000800 */
[----:B------:R-:W2:Y:S02]  /*0010*/  S2R R0, SR_TID.X ;  /* 0x0000000000007919 */ /* 0x000ea40000002100 */
[----:B--2---:R-:W-:-:S05]  /*0020*/  SHF.R.U32.HI R0, RZ, 0x5, R0 ;  /* 0x00000005ff007819 */ /* 0x004fca0000011600 */
[----:B------:R-:W2:Y:S02]  /*0030*/  SHFL.IDX PT, R3, R0, RZ, 0x1f ;  /* 0x00001fff00037589 */ /* 0x000ea400000e0000 */
[----:B--2---:R-:W-:-:S13]  /*0040*/  ISETP.NE.AND P0, PT, R3, 0x2, PT ;  /* 0x000000020300780c */ /* 0x004fda0003f05270 */
[----:B-1----:R-:W-:Y:S05]  /*0050*/  @!P0 BRA `(.L_x_0) ;  /* 0x0000000400008947 */ /* 0x002fea0003800000 */
[----:B------:R-:W-:-:S13]  /*0060*/  ISETP.NE.AND P0, PT, R3, 0x1, PT ;  /* 0x000000010300780c */ /* 0x000fda0003f05270 */
[----:B------:R-:W-:Y:S05]  /*0070*/  @!P0 BRA `(.L_x_1) ;  /* 0x0000000000608947 */ /* 0x000fea0003800000 */
[----:B------:R-:W-:-:S13]  /*0080*/  ISETP.NE.AND P0, PT, R3, RZ, PT ;  /* 0x000000ff0300720c */ /* 0x000fda0003f05270 */
[----:B------:R-:W-:Y:S05]  /*0090*/  @P0 BRA `(.L_x_2) ;  /* 0x0000000400a80947 */ /* 0x000fea0003800000 */
[----:B------:R-:W-:Y:S01]  /*00a0*/  ELECT P0, URZ, PT ;  /* 0x0000000000ff782f */ /* 0x000fe20003800000 */
[----:B------:R-:W-:-:S12]  /*00b0*/  BSSY.RECONVERGENT B0, `(.L_x_3) ;  /* 0x0000013000007945 */ /* 0x000fd80003800200 */
[----:B------:R-:W-:Y:S05]  /*00c0*/  @!P0 BRA `(.L_x_4) ;  /* 0x0000000000448947 */ /* 0x000fea0003800000 */
[----:B------:R-:W1:Y:S02]  /*00d0*/  LDCU.64 UR4, c[0x0][0x348] ;  /* 0x00006900ff0477ac */ /* 0x000e640008000a00 */
[----:B-1----:R-:W-:Y:S02]  /*00e0*/  UIADD3 UR12, UP4, UPT, UR4, 0x40, URZ ;  /* 0x00000040040c7890 */ /* 0x002fe4000ff9e0ff */
[----:B------:R-:W-:Y:S02]  /*00f0*/  UIADD3 UR10, UP3, UPT, UR4, 0xc0, URZ ;  /* 0x000000c0040a7890 */ /* 0x000fe4000ff7e0ff */
[----:B------:R-:W-:Y:S02]  /*0100*/  UIADD3 UR8, UP2, UPT, UR4, 0x140, URZ ;  /* 0x0000014004087890 */ /* 0x000fe4000ff5e0ff */
[----:B------:R-:W-:Y:S02]  /*0110*/  UIADD3 UR6, UP1, UPT, UR4, 0x1c0, URZ ;  /* 0x000001c004067890 */ /* 0x000fe4000ff3e0ff */
[----:B------:R-:W-:-:S02]  /*0120*/  UIADD3 UR4, UP0, UPT, UR4, 0x240, URZ ;  /* 0x0000024004047890 */ /* 0x000fc4000ff1e0ff */
[----:B------:R-:W-:Y:S02]  /*0130*/  UIADD3.X UR13, UPT, UPT, URZ, UR5, URZ, UP4, !UPT ;  /* 0x00000005ff0d7290 */ /* 0x000fe4000a7fe4ff */
[----:B------:R-:W-:Y:S02]  /*0140*/  UIADD3.X UR11, UPT, UPT, URZ, UR5, URZ, UP3, !UPT ;  /* 0x00000005ff0b7290 */ /* 0x000fe40009ffe4ff */
[----:B------:R-:W-:Y:S02]  /*0150*/  UIADD3.X UR9, UPT, UPT, URZ, UR5, URZ, UP2, !UPT ;  /* 0x00000005ff097290 */ /* 0x000fe400097fe4ff */
[----:B------:R-:W-:Y:S02]  /*0160*/  UIADD3.X UR7, UPT, UPT, URZ, UR5, URZ, UP1, !UPT ;  /* 0x00000005ff077290 */ /* 0x000fe40008ffe4ff */
[----:B------:R-:W-:Y:S01]  /*0170*/  UIADD3.X UR5, UPT, UPT, URZ, UR5, URZ, UP0, !UPT ;  /* 0x00000005ff057290 */ /* 0x000fe200087fe4ff */
[----:B------:R1:W-:Y:S02]  /*0180*/  UTMACCTL.PF [UR12] ;  /* 0x000000000c0079b9 */ /* 0x0003e40008040000 */
[----:B------:R1:W-:Y:S02]  /*0190*/  UTMACCTL.PF [UR10] ;  /* 0x000000000a0079b9 */ /* 0x0003e40008040000 */
[----:B------:R1:W-:Y:S02]  /*01a0*/  UTMACCTL.PF [UR8] ;  /* 0x00000000080079b9 */ /* 0x0003e40008040000 */
[----:B------:R1:W-:Y:S02]  /*01b0*/  UTMACCTL.PF [UR6] ;  /* 0x00000000060079b9 */ /* 0x0003e40008040000 */
[----:B------:R1:W-:Y:S02]  /*01c0*/  UTMACCTL.PF [UR4] ;  /* 0x00000000040079b9 */ /* 0x0003e40008040000 */
[----:B-1----:R-:W-:Y:S01]  /*01d0*/  NOP ;  /* 0x0000000000007918 */ /* 0x002fe20000000000 */
.L_x_4:
[----:B------:R-:W-:Y:S05]  /*01e0*/  BSYNC.RECONVERGENT B0 ;  /* 0x0000000000007941 */ /* 0x000fea0003800200 */
.L_x_3:
[----:B------:R-:W-:Y:S05]  /*01f0*/  BRA `(.L_x_2) ;  /* 0x0000000400507947 */ /* 0x000fea0003800000 */
.L_x_1:
[----:B------:R-:W-:Y:S01]  /*0200*/  ELECT P0, URZ, PT ;  /* 0x0000000000ff782f */ /* 0x000fe20003800000 */
[----:B------:R-:W-:-:S12]  /*0210*/  BSSY.RECONVERGENT B0, `(.L_x_5) ;  /* 0x0000023000007945 */ /* 0x000fd80003800200 */
[----:B------:R-:W-:Y:S05]  /*0220*/  @!P0 BRA `(.L_x_6) ;  /* 0x0000000000848947 */ /* 0x000fea0003800000 */
[----:B------:R-:W1:Y:S01]  /*0230*/  S2UR UR5, SR_CgaCtaId ;  /* 0x00000000000579c3 */ /* 0x000e620000008800 */
[----:B------:R-:W-:Y:S01]  /*0240*/  UMOV UR7, 0x400 ;  /* 0x0000040000077882 */ /* 0x000fe20000000000 */
[----:B------:R-:W-:Y:S01]  /*0250*/  UMOV UR6, 0x1 ;  /* 0x0000000100067882 */ /* 0x000fe20000000000 */
[----:B------:R-:W-:Y:S02]  /*0260*/  UMOV UR4, 0x20 ;  /* 0x0000002000047882 */ /* 0x000fe40000000000 */
[----:B------:R-:W-:-:S04]  /*0270*/  UIADD3 UR8, UPT, UPT, -UR4, 0x100000, URZ ;  /* 0x0010000004087890 */ /* 0x000fc8000fffe1ff */
[----:B------:R-:W-:Y:S02]  /*0280*/  USHF.L.U32 UR9, UR8, 0xb, URZ ;  /* 0x0000000b08097899 */ /* 0x000fe400080006ff */
[----:B------:R-:W-:Y:S01]  /*0290*/  USHF.L.U32 UR8, UR8, 0x1, URZ ;  /* 0x0000000108087899 */ /* 0x000fe200080006ff */
[----:B------:R-:W-:Y:S02]  /*02a0*/  UMOV UR4, 0x80 ;  /* 0x0000008000047882 */ /* 0x000fe40000000000 */
[----:B------:R-:W-:-:S04]  /*02b0*/  UIADD3 UR10, UPT, UPT, -UR4, 0x100000, URZ ;  /* 0x00100000040a7890 */ /* 0x000fc8000fffe1ff */
[----:B------:R-:W-:Y:S02]  /*02c0*/  USHF.L.U32 UR11, UR10, 0xb, URZ ;  /* 0x0000000b0a0b7899 */ /* 0x000fe400080006ff */
[----:B------:R-:W-:Y:S02]  /*02d0*/  USHF.L.U32 UR10, UR10, 0x1, URZ ;  /* 0x000000010a0a7899 */ /* 0x000fe400080006ff */
[----:B-1----:R-:W-:Y:S02]  /*02e0*/  ULEA UR5, UR5, UR7, 0x18 ;  /* 0x0000000705057291 */ /* 0x002fe4000f8ec0ff */
[----:B------:R-:W-:-:S04]  /*02f0*/  UIADD3 UR6, UPT, UPT, -UR6, 0x100000, URZ ;  /* 0x0010000006067890 */ /* 0x000fc8000fffe1ff */
[----:B------:R-:W-:Y:S02]  /*0300*/  USHF.L.U32 UR7, UR6, 0xb, URZ ;  /* 0x0000000b06077899 */ /* 0x000fe400080006ff */
[----:B------:R-:W-:Y:S01]  /*0310*/  USHF.L.U32 UR6, UR6, 0x1, URZ ;  /* 0x0000000106067899 */ /* 0x000fe200080006ff */
[----:B------:R-:W1:Y:S11]  /*0320*/  FENCE.VIEW.ASYNC.S ;  /* 0x00000000000073c6 */ /* 0x000e760000000000 */
[----:B-1----:R1:W2:Y:S01]  /*0330*/  SYNCS.EXCH.64 URZ, [UR5+0x31800], UR6 ;  /* 0x0318000605ff75b2 */ /* 0x0022a20008000100 */
[----:B------:R1:W3:Y:S01]  /*0340*/  SYNCS.EXCH.64 URZ, [UR5+0x31820], UR6 ;  /* 0x0318200605ff75b2 */ /* 0x0002e20008000100 */
[----:B------:R1:W4:Y:S01]  /*0350*/  SYNCS.EXCH.64 URZ, [UR5+0x31840], UR8 ;  /* 0x0318400805ff75b2 */ /* 0x0003220008000100 */
[----:B------:R1:W1:Y:S01]  /*0360*/  SYNCS.EXCH.64 URZ, [UR5+0x31808], UR6 ;  /* 0x0318080605ff75b2 */ /* 0x0002620008000100 */
        /* <DEDUP_REMOVED lines=12> */
[----:B------:R-:W-:Y:S01]  /*0430*/  NOP ;  /* 0x0000000000007918 */ /* 0x000fe20000000000 */
.L_x_6:
[----:B-1----:R-:W-:Y:S05]  /*0440*/  BSYNC.RECONVERGENT B0 ;  /* 0x0000000000007941 */ /* 0x002fea0003800200 */
.L_x_5:
[----:B------:R-:W-:Y:S05]  /*0450*/  BRA `(.L_x_2) ;  /* 0x0000000000b87947 */ /* 0x000fea0003800000 */
.L_x_0:
[----:B------:R-:W1:Y:S01]  /*0460*/  S2UR UR6, SR_CgaCtaId ;  /* 0x00000000000679c3 */ /* 0x000e620000008800 */
[----:B------:R-:W-:Y:S01]  /*0470*/  NOP ;  /* 0x0000000000007918 */ /* 0x000fe20000000000 */
[----:B------:R-:W-:Y:S01]  /*0480*/  UMOV UR4, 0x40 ;  /* 0x0000004000047882 */ /* 0x000fe20000000000 */
[----:B------:R-:W-:Y:S01]  /*0490*/  UMOV UR5, 0x400 ;  /* 0x0000040000057882 */ /* 0x000fe20000000000 */
[----:B-1----:R-:W-:Y:S02]  /*04a0*/  ULEA UR4, UR6, UR4, 0x18 ;  /* 0x0000000406047291 */ /* 0x002fe4000f8ec0ff */
[----:B------:R-:W-:-:S07]  /*04b0*/  ULEA UR5, UR6, UR5, 0x18 ;  /* 0x0000000506057291 */ /* 0x000fce000f8ec0ff */
[----:B------:R-:W1:Y:S02]  /*04c0*/  LDS.U8 R0, [UR4] ;  /* 0x00000004ff007984 */ /* 0x000e640008000000 */
[----:B-1----:R-:W-:-:S13]  /*04d0*/  ISETP.NE.AND P0, PT, R0, RZ, PT ;  /* 0x000000ff0000720c */ /* 0x002fda0003f05270 */
[----:B------:R-:W-:Y:S05]  /*04e0*/  @P0 BRA `(.L_x_7) ;  /* 0x00000000007c0947 */ /* 0x000fea0003800000 */
[----:B------:R-:W-:-:S13]  /*04f0*/  ELECT P0, URZ, PT ;  /* 0x0000000000ff782f */ /* 0x000fda0003800000 */
[----:B------:R-:W-:Y:S05]  /*0500*/  @!P0 BRA `(.L_x_8) ;  /* 0x0000000000848947 */ /* 0x000fea0003800000 */
[----:B------:R-:W-:Y:S01]  /*0510*/  UMOV UR4, 0x10 ;  /* 0x0000001000047882 */ /* 0x000fe20000000000 */
[----:B------:R-:W-:-:S04]  /*0520*/  IMAD.MOV.U32 R2, RZ, RZ, 0xffff ;  /* 0x0000ffffff027424 */ /* 0x000fc800078e00ff */
[----:B------:R-:W-:Y:S04]  /*0530*/  DEPBAR.LE SB1, 0x36 ;  /* 0x00009d800000791a */ /* 0x000fe80000000000 */
[----:B------:R-:W1:Y:S02]  /*0540*/  UTCATOMSWS.FIND_AND_SET.ALIGN UP0, UR4, UR4 ;  /* 0x00000004000475e3 */ /* 0x000e640008000800 */
[----:B-1----:R-:W-:Y:S01]  /*0550*/  PLOP3.LUT P0, PT, PT, PT, UP0, 0x80, 0x8 ;  /* 0x000000000008781c */ /* 0x002fe20003f0f008 */
[----:B------:R-:W-:-:S03]  /*0560*/  IMAD.U32 R7, RZ, RZ, UR4 ;  /* 0x00000004ff077e24 */ /* 0x000fc6000f8e00ff */
[----:B------:R-:W-:-:S04]  /*0570*/  SEL R0, RZ, 0xffffffff, !P0 ;  /* 0xffffffffff007807 */ /* 0x000fc80004000000 */
[----:B------:R-:W-:Y:S01]  /*0580*/  ISETP.NE.AND P0, PT, R0, RZ, PT ;  /* 0x000000ff0000720c */ /* 0x000fe20003f05270 */
[----:B------:R-:W-:-:S12]  /*0590*/  IMAD.MOV.U32 R0, RZ, RZ, 0x1 ;  /* 0x00000001ff007424 */ /* 0x000fd800078e00ff */
[----:B------:R-:W-:Y:S05]  /*05a0*/  @P0 BRA `(.L_x_9) ;  /* 0x0000000000240947 */ /* 0x000fea0003800000 */
.L_x_10:
[----:B------:R-:W-:Y:S05]  /*05b0*/  NANOSLEEP 0x64 ;  /* 0x000000640000795d */ /* 0x000fea0003800000 */
[----:B------:R-:W-:-:S05]  /*05c0*/  UMOV UR4, 0x10 ;  /* 0x0000001000047882 */ /* 0x000fca0000000000 */
[----:B------:R-:W-:Y:S04]  /*05d0*/  DEPBAR.LE SB1, 0x36 ;  /* 0x00009d800000791a */ /* 0x000fe80000000000 */
[----:B------:R-:W1:Y:S02]  /*05e0*/  UTCATOMSWS.FIND_AND_SET.ALIGN UP0, UR4, UR4 ;  /* 0x00000004000475e3 */ /* 0x000e640008000800 */
[----:B-1----:R-:W-:Y:S01]  /*05f0*/  PLOP3.LUT P0, PT, PT, PT, UP0, 0x80, 0x8 ;  /* 0x000000000008781c */ /* 0x002fe20003f0f008 */
[----:B------:R-:W-:-:S03]  /*0600*/  IMAD.U32 R7, RZ, RZ, UR4 ;  /* 0x00000004ff077e24 */ /* 0x000fc6000f8e00ff */
[----:B------:R-:W-:-:S04]  /*0610*/  SEL R4, RZ, 0xffffffff, !P0 ;  /* 0xffffffffff047807 */ /* 0x000fc80004000000 */
[----:B------:R-:W-:-:S13]  /*0620*/  ISETP.NE.AND P0, PT, R4, RZ, PT ;  /* 0x000000ff0400720c */ /* 0x000fda0003f05270 */
[----:B------:R-:W-:Y:S05]  /*0630*/  @!P0 BRA `(.L_x_10) ;  /* 0xfffffffc00dc8947 */ /* 0x000fea000383ffff */
.L_x_9:
[C---:B------:R-:W-:Y:S01]  /*0640*/  VIADD R5, R7.reuse, 0x10 ;  /* 0x0000001007057836 */ /* 0x040fe20000000000 */
[----:B------:R-:W-:Y:S01]  /*0650*/  UMOV UR4, 0x50 ;  /* 0x0000005000047882 */ /* 0x000fe20000000000 */
[----:B------:R-:W-:Y:S01]  /*0660*/  SHF.L.U32 R2, R2, R7, RZ ;  /* 0x0000000702027219 */ /* 0x000fe200000006ff */
[----:B------:R-:W-:Y:S01]  /*0670*/  ULEA UR4, UR6, UR4, 0x18 ;  /* 0x0000000406047291 */ /* 0x000fe2000f8ec0ff */
[----:B------:R-:W-:Y:S01]  /*0680*/  IMAD.SHL.U32 R7, R7, 0x20, RZ ;  /* 0x0000002007077824 */ /* 0x000fe200078e00ff */
[----:B------:R-:W-:-:S04]  /*0690*/  SHF.L.U32 R5, R0, R5, RZ ;  /* 0x0000000500057219 */ /* 0x000fc800000006ff */
[----:B------:R-:W-:-:S05]  /*06a0*/  LOP3.LUT R2, R5, R2, RZ, 0xfc, !PT ;  /* 0x0000000205027212 */ /* 0x000fca00078efcff */
[----:B------:R1:W-:Y:S04]  /*06b0*/  ATOMS.OR RZ, [UR4], R2 ;  /* 0x00000002ffff798c */ /* 0x0003e8000b000004 */
[----:B------:R1:W-:Y:S01]  /*06c0*/  STS [UR5+0x31880], R7 ;  /* 0x03188007ff007988 */ /* 0x0003e20008000805 */
[----:B------:R-:W-:Y:S05]  /*06d0*/  BRA `(.L_x_8) ;  /* 0x0000000000107947 */ /* 0x000fea0003800000 */
.L_x_7:
[----:B------:R-:W-:Y:S02]  /*06e0*/  MOV R0, 0xffffffff ;  /* 0xffffffff00007802 */ /* 0x000fe40000000f00 */
[----:B------:R-:W-:-:S03]  /*06f0*/  MOV R4, 0x720 ;  /* 0x0000072000047802 */ /* 0x000fc60000000f00 */
[----:B------:R1:W-:Y:S04]  /*0700*/  STS [UR5+0x31880], R0 ;  /* 0x03188000ff007988 */ /* 0x0003e80008000805 */
[----:B-1----:R-:W-:Y:S05]  /*0710*/  CALL.REL.NOINC `($__internal_1_$__cuda_sm10x_tcgen05_guardrail_trap_phase_invalid_during_alloc) ;  /* 0x0000003c00807944 */ /* 0x002fea0003c00000 */
.L_x_8:
[----:B------:R-:W-:Y:S05]  /*0720*/  WARPSYNC.ALL ;  /* 0x0000000000007948 */ /* 0x000fea0003800000 */
[----:B------:R-:W-:Y:S01]  /*0730*/  NOP ;  /* 0x0000000000007918 */ /* 0x000fe20000000000 */
.L_x_2:
[----:B------:R-:W5:Y:S01]  /*0740*/  LDC R0, c[0x0][0x388] ;  /* 0x0000e200ff007b82 */ /* 0x000f620000000800 */
[----:B------:R-:W1:Y:S07]  /*0750*/  S2R R21, SR_LANEID ;  /* 0x0000000000157919 */ /* 0x000e6e0000000000 */
[----:B--234-:R-:W-:Y:S01]  /*0760*/  BAR.SYNC.DEFER_BLOCKING 0x0 ;  /* 0x0000000000007b1d */ /* 0x01cfe20000010000 */
[----:B------:R-:W-:Y:S02]  /*0770*/  ISETP.NE.AND P0, PT, R3, RZ, PT ;  /* 0x000000ff0300720c */ /* 0x000fe40003f05270 */
[----:B-----5:R-:W-:-:S04]  /*0780*/  IADD3 R0, PT, PT, R0, 0x7f, RZ ;  /* 0x0000007f00007810 */ /* 0x020fc80007ffe0ff */
[----:B------:R-:W-:-:S05]  /*0790*/  SHF.R.U32.HI R20, RZ, 0x7, R0 ;  /* 0x00000007ff147819 */ /* 0x000fca0000011600 */
[----:B------:R-:W-:Y:S02]  /*07a0*/  IMAD R5, R20, 0x13, RZ ;  /* 0x0000001314057824 */ /* 0x000fe400078e02ff */
[----:B-1----:R-:W-:Y:S05]  /*07b0*/  @!P0 BRA `(.L_x_11) ;  /* 0x00000010002c8947 */ /* 0x002fea0003800000 */
[----:B------:R-:W-:Y:S01]  /*07c0*/  ISETP.NE.AND P0, PT, R3, 0x1, PT ;  /* 0x000000010300780c */ /* 0x000fe20003f05270 */
[----:B------:R-:W1:-:S12]  /*07d0*/  S2UR UR5, SR_CgaCtaId ;  /* 0x00000000000579c3 */ /* 0x000e580000008800 */
[----:B------:R-:W-:Y:S05]  /*07e0*/  @!P0 BRA `(.L_x_12) ;  /* 0x0000000400948947 */ /* 0x000fea0003800000 */
[----:B------:R-:W-:-:S13]  /*07f0*/  ISETP.NE.AND P0, PT, R3, 0x2, PT ;  /* 0x000000020300780c */ /* 0x000fda0003f05270 */
[----:B------:R-:W-:Y:S05]  /*0800*/  @P0 BRA `(.L_x_13) ;  /* 0x0000001800b40947 */ /* 0x000fea0003800000 */
[----:B------:R-:W2:Y:S02]  /*0810*/  S2UR UR4, SR_CTAID.X ;  /* 0x00000000000479c3 */ /* 0x000ea40000002500 */
[----:B--2---:R-:W-:-:S13]  /*0820*/  ISETP.LE.U32.AND P0, PT, R5, UR4, PT ;  /* 0x0000000405007c0c */ /* 0x004fda000bf03070 */
[----:B-1----:R-:W-:Y:S05]  /*0830*/  @P0 EXIT ;  /* 0x000000000000094d */ /* 0x002fea0003800000 */
[--C-:B------:R-:W-:Y:S01]  /*0840*/  SHF.R.U32.HI R20, RZ, 0x3, R21.reuse ;  /* 0x00000003ff147819 */ /* 0x100fe20000011615 */
[----:B------:R-:W-:Y:S01]  /*0850*/  ULOP3.LUT UR4, URZ, UR4, URZ, 0x33, !UPT ;  /* 0x00000004ff047292 */ /* 0x000fe2000f8e33ff */
[----:B------:R-:W-:Y:S02]  /*0860*/  HFMA2 R15, -RZ, RZ, 0, 0 ;  /* 0x00000000ff0f7431 */ /* 0x000fe400000001ff */
[----:B------:R-:W-:Y:S01]  /*0870*/  IMAD.MOV.U32 R16, RZ, RZ, RZ ;  /* 0x000000ffff107224 */ /* 0x000fe200078e00ff */
[C---:B------:R-:W-:Y:S01]  /*0880*/  LOP3.LUT R6, R20.reuse, 0x1, RZ, 0x3c, !PT ;  /* 0x0000000114067812 */ /* 0x040fe200078e3cff */
[C---:B------:R-:W-:Y:S01]  /*0890*/  IMAD.SHL.U32 R0, R20.reuse, 0x20, RZ ;  /* 0x0000002014007824 */ /* 0x040fe200078e00ff */
[C---:B------:R-:W-:Y:S01]  /*08a0*/  LOP3.LUT R18, R20.reuse, 0x2, RZ, 0x3c, !PT ;  /* 0x0000000214127812 */ /* 0x040fe200078e3cff */
[----:B------:R-:W-:Y:S01]  /*08b0*/  VIADD R25, R5, UR4 ;  /* 0x0000000405197c36 */ /* 0x000fe20008000000 */
[----:B------:R-:W-:Y:S01]  /*08c0*/  LOP3.LUT R4, R20, 0x3, RZ, 0x3c, !PT ;  /* 0x0000000314047812 */ /* 0x000fe200078e3cff */
[----:B------:R-:W-:Y:S01]  /*08d0*/  IMAD R20, R21, 0x4, R20 ;  /* 0x0000000415147824 */ /* 0x000fe200078e0214 */
[C---:B------:R-:W-:Y:S01]  /*08e0*/  LOP3.LUT R2, R0.reuse, 0x20, RZ, 0x3c, !PT ;  /* 0x0000002000027812 */ /* 0x040fe200078e3cff */
[----:B------:R-:W-:Y:S01]  /*08f0*/  IMAD.HI.U32 R25, R25, -0x99fc267, RZ ;  /* 0xf6603d9919197827 */ /* 0x000fe200078e00ff */
[C---:B------:R-:W-:Y:S01]  /*0900*/  LOP3.LUT R22, R0.reuse, 0x40, RZ, 0x3c, !PT ;  /* 0x0000004000167812 */ /* 0x040fe200078e3cff */
[----:B------:R-:W-:Y:S01]  /*0910*/  UMOV UR5, URZ ;  /* 0x000000ff00057c82 */ /* 0x000fe20008000000 */
[CC--:B------:R-:W-:Y:S01]  /*0920*/  IADD3 R24, PT, PT, R0.reuse, R21.reuse, RZ ;  /* 0x0000001500187210 */ /* 0x0c0fe20007ffe0ff */
[C---:B------:R-:W-:Y:S01]  /*0930*/  IMAD R19, R21.reuse, 0x4, R6 ;  /* 0x0000000415137824 */ /* 0x040fe200078e0206 */
[----:B------:R-:W-:Y:S01]  /*0940*/  LOP3.LUT R0, R0, 0x60, RZ, 0x3c, !PT ;  /* 0x0000006000007812 */ /* 0x000fe200078e3cff */
[C---:B------:R-:W-:Y:S01]  /*0950*/  IMAD R18, R21.reuse, 0x4, R18 ;  /* 0x0000000415127824 */ /* 0x040fe200078e0212 */
[----:B------:R-:W-:Y:S01]  /*0960*/  LEA R17, R21, R4, 0x2 ;  /* 0x0000000415117211 */ /* 0x000fe200078e10ff */
[----:B------:R-:W-:Y:S01]  /*0970*/  IMAD.IADD R23, R2, 0x1, R21 ;  /* 0x0000000102177824 */ /* 0x000fe200078e0215 */
[----:B------:R-:W-:Y:S01]  /*0980*/  SHF.R.U32.HI R25, RZ, 0x7, R25 ;  /* 0x00000007ff197819 */ /* 0x000fe20000011619 */
[----:B------:R-:W-:Y:S01]  /*0990*/  IMAD.IADD R22, R22, 0x1, R21 ;  /* 0x0000000116167824 */ /* 0x000fe200078e0215 */
[----:B------:R-:W-:-:S07]  /*09a0*/  IADD3 R21, PT, PT, R0, R21, RZ ;  /* 0x0000001500157210 */ /* 0x000fce0007ffe0ff */
.L_x_17:
[----:B-1----:R-:W1:Y:S01]  /*09b0*/  S2R R0, SR_CgaCtaId ;  /* 0x0000000000007919 */ /* 0x002e620000008800 */
[----:B------:R-:W-:Y:S01]  /*09c0*/  MOV R3, 0x400 ;  /* 0x0000040000037802 */ /* 0x000fe20000000f00 */
[----:B------:R-:W-:-:S03]  /*09d0*/  UMOV UR4, URZ ;  /* 0x000000ff00047c82 */ /* 0x000fc60008000000 */
[----:B-1----:R-:W-:-:S07]  /*09e0*/  LEA R0, R0, R3, 0x18 ;  /* 0x0000000300007211 */ /* 0x002fce00078ec0ff */
.L_x_16:
[----:B-1----:R-:W-:Y:S01]  /*09f0*/  LEA R2, R15, R0, 0x3 ;  /* 0x000000000f027211 */ /* 0x002fe200078e18ff */
[----:B------:R-:W-:Y:S01]  /*0a00*/  ULOP3.LUT UP0, URZ, UR4, 0x3, URZ, 0xc0, !UPT ;  /* 0x0000000304ff7892 */ /* 0x000fe2000f80c0ff */
[----:B------:R-:W-:-:S04]  /*0a10*/  SHF.L.U32 R5, R16, 0x1f, RZ ;  /* 0x0000001f10057819 */ /* 0x000fc800000006ff */
[----:B------:R-:W1:Y:S02]  /*0a20*/  SYNCS.PHASECHK.TRANS64.TRYWAIT P0, [R2+URZ+0x31800], R5 ;  /* 0x03180005020075a7 */ /* 0x000e6400080011ff */
[----:B-1----:R-:W-:Y:S05]  /*0a30*/  @!P0 BRA `(.L_x_14) ;  /* 0x0000003400b48947 */ /* 0x002fea0003800000 */
.L_x_60:
[----:B------:R-:W-:Y:S05]  /*0a40*/  BRA.U UP0, `(.L_x_15) ;  /* 0x0000000100bc7547 */ /* 0x000fea000b800000 */
[C-C-:B------:R-:W-:Y:S02]  /*0a50*/  IMAD R26, R15.reuse, 0x200, R0.reuse ;  /* 0x000002000f1a7824 */ /* 0x140fe400078e0200 */
[----:B------:R-:W-:Y:S02]  /*0a60*/  IMAD R3, R15, 0x400, R0 ;  /* 0x000004000f037824 */ /* 0x000fe400078e0200 */
[--C-:B------:R-:W-:Y:S01]  /*0a70*/  IMAD R9, R24, 0x4, R26.reuse ;  /* 0x0000000418097824 */ /* 0x100fe200078e021a */
[-C--:B------:R-:W-:Y:S01]  /*0a80*/  LEA R8, R23, R26.reuse, 0x2 ;  /* 0x0000001a17087211 */ /* 0x080fe200078e10ff */
[--C-:B------:R-:W-:Y:S01]  /*0a90*/  IMAD R29, R22, 0x4, R26.reuse ;  /* 0x00000004161d7824 */ /* 0x100fe200078e021a */
[-C--:B------:R-:W-:Y:S01]  /*0aa0*/  LEA R27, R21, R26.reuse, 0x2 ;  /* 0x0000001a151b7211 */ /* 0x080fe200078e10ff */
[--C-:B-1----:R-:W-:Y:S01]  /*0ab0*/  IMAD R5, R19, 0x4, R26.reuse ;  /* 0x0000000413057824 */ /* 0x102fe200078e021a */
[-C--:B------:R-:W-:Y:S01]  /*0ac0*/  LEA R6, R20, R26.reuse, 0x2 ;  /* 0x0000001a14067211 */ /* 0x080fe200078e10ff */
[----:B------:R-:W1:Y:S01]  /*0ad0*/  LDS R9, [R9+0x30000] ;  /* 0x0300000009097984 */ /* 0x000e620000000800 */
[----:B------:R-:W-:Y:S01]  /*0ae0*/  LEA R4, R18, R26, 0x2 ;  /* 0x0000001a12047211 */ /* 0x000fe200078e10ff */
[----:B------:R-:W-:Y:S01]  /*0af0*/  IMAD R26, R17, 0x4, R26 ;  /* 0x00000004111a7824 */ /* 0x000fe200078e021a */
[-C--:B------:R-:W-:Y:S01]  /*0b00*/  LEA R14, R24, R3.reuse, 0x2 ;  /* 0x00000003180e7211 */ /* 0x080fe200078e10ff */
[----:B------:R-:W2:Y:S01]  /*0b10*/  LDS R8, [R8+0x30000] ;  /* 0x0300000008087984 */ /* 0x000ea20000000800 */
[--C-:B------:R-:W-:Y:S01]  /*0b20*/  IMAD R11, R23, 0x4, R3.reuse ;  /* 0x00000004170b7824 */ /* 0x100fe200078e0203 */
[----:B------:R-:W-:Y:S01]  /*0b30*/  LEA R10, R22, R3, 0x2 ;  /* 0x00000003160a7211 */ /* 0x000fe200078e10ff */
[----:B------:R-:W-:Y:S01]  /*0b40*/  IMAD R7, R21, 0x4, R3 ;  /* 0x0000000415077824 */ /* 0x000fe200078e0203 */
[----:B------:R-:W3:Y:S04]  /*0b50*/  LDS R29, [R29+0x30000] ;  /* 0x030000001d1d7984 */ /* 0x000ee80000000800 */
[----:B------:R-:W4:Y:S01]  /*0b60*/  LDS R27, [R27+0x30000] ;  /* 0x030000001b1b7984 */ /* 0x000f220000000800 */
[----:B------:R-:W-:-:S03]  /*0b70*/  NOP ;  /* 0x0000000000007918 */ /* 0x000fc60000000000 */
[----:B-1----:R1:W-:Y:S04]  /*0b80*/  STS [R6+0x30000], R9 ;  /* 0x0300000906007388 */ /* 0x0023e80000000800 */
[----:B--2---:R2:W-:Y:S04]  /*0b90*/  STS [R5+0x30000], R8 ;  /* 0x0300000805007388 */ /* 0x0045e80000000800 */
[----:B---3--:R3:W-:Y:S04]  /*0ba0*/  STS [R4+0x30000], R29 ;  /* 0x0300001d04007388 */ /* 0x0087e80000000800 */
[----:B----4-:R-:W-:Y:S04]  /*0bb0*/  STS [R26+0x30000], R27 ;  /* 0x0300001b1a007388 */ /* 0x010fe80000000800 */
[----:B------:R-:W4:Y:S04]  /*0bc0*/  LDS R13, [R14+0x30800] ;  /* 0x030800000e0d7984 */ /* 0x000f280000000800 */
[----:B------:R-:W5:Y:S04]  /*0bd0*/  LDS R12, [R11+0x30800] ;  /* 0x030800000b0c7984 */ /* 0x000f680000000800 */
[----:B------:R-:W5:Y:S01]  /*0be0*/  LDS R9, [R10+0x30800] ;  /* 0x030800000a097984 */ /* 0x000f620000000800 */
[----:B-1----:R-:W-:-:S03]  /*0bf0*/  LEA R6, R20, R3, 0x2 ;  /* 0x0000000314067211 */ /* 0x002fc600078e10ff */
[----:B------:R-:W1:Y:S01]  /*0c00*/  LDS R8, [R7+0x30800] ;  /* 0x0308000007087984 */ /* 0x000e620000000800 */
[----:B--2---:R-:W-:Y:S01]  /*0c10*/  IMAD R5, R19, 0x4, R3 ;  /* 0x0000000413057824 */ /* 0x004fe200078e0203 */
[----:B------:R-:W-:Y:S01]  /*0c20*/  NOP ;  /* 0x0000000000007918 */ /* 0x000fe20000000000 */
[-C--:B---3--:R-:W-:Y:S02]  /*0c30*/  LEA R4, R18, R3.reuse, 0x2 ;  /* 0x0000000312047211 */ /* 0x088fe400078e10ff */
[----:B------:R-:W-:Y:S01]  /*0c40*/  LEA R3, R17, R3, 0x2 ;  /* 0x0000000311037211 */ /* 0x000fe200078e10ff */
[----:B----4-:R-:W-:Y:S04]  /*0c50*/  STS [R6+0x30800], R13 ;  /* 0x0308000d06007388 */ /* 0x010fe80000000800 */
[----:B-----5:R-:W-:Y:S04]  /*0c60*/  STS [R5+0x30800], R12 ;  /* 0x0308000c05007388 */ /* 0x020fe80000000800 */
[----:B------:R-:W-:Y:S04]  /*0c70*/  STS [R4+0x30800], R9 ;  /* 0x0308000904007388 */ /* 0x000fe80000000800 */
[----:B-1----:R-:W-:Y:S04]  /*0c80*/  STS [R3+0x30800], R8 ;  /* 0x0308000803007388 */ /* 0x002fe80000000800 */
[----:B------:R-:W1:Y:S04]  /*0c90*/  LDS R27, [R14+0x30a00] ;  /* 0x030a00000e1b7984 */ /* 0x000e680000000800 */
[----:B------:R-:W2:Y:S04]  /*0ca0*/  LDS R26, [R11+0x30a00] ;  /* 0x030a00000b1a7984 */ /* 0x000ea80000000800 */
[----:B------:R-:W3:Y:S04]  /*0cb0*/  LDS R29, [R10+0x30a00] ;  /* 0x030a00000a1d7984 */ /* 0x000ee80000000800 */
[----:B------:R-:W4:Y:S01]  /*0cc0*/  LDS R28, [R7+0x30a00] ;  /* 0x030a0000071c7984 */ /* 0x000f220000000800 */
[----:B------:R-:W-:-:S03]  /*0cd0*/  NOP ;  /* 0x0000000000007918 */ /* 0x000fc60000000000 */
[----:B-1----:R1:W-:Y:S04]  /*0ce0*/  STS [R6+0x30a00], R27 ;  /* 0x030a001b06007388 */ /* 0x0023e80000000800 */
[----:B--2---:R1:W-:Y:S04]  /*0cf0*/  STS [R5+0x30a00], R26 ;  /* 0x030a001a05007388 */ /* 0x0043e80000000800 */
[----:B---3--:R1:W-:Y:S04]  /*0d00*/  STS [R4+0x30a00], R29 ;  /* 0x030a001d04007388 */ /* 0x0083e80000000800 */
[----:B----4-:R1:W-:Y:S01]  /*0d10*/  STS [R3+0x30a00], R28 ;  /* 0x030a001c03007388 */ /* 0x0103e20000000800 */
[----:B------:R2:W-:Y:S06]  /*0d20*/  MEMBAR.ALL.CTA ;  /* 0x0000000000007992 */ /* 0x0005ec0000008000 */
[----:B--2---:R-:W2:Y:S02]  /*0d30*/  FENCE.VIEW.ASYNC.S ;  /* 0x00000000000073c6 */ /* 0x004ea40000000000 */
.L_x_15:
[----:B-1----:R-:W-:Y:S01]  /*0d40*/  VIADD R2, R2, 0x31840 ;  /* 0x0003184002027836 */ /* 0x002fe20000000000 */
[C---:B------:R-:W-:Y:S01]  /*0d50*/  ISETP.NE.AND P0, PT, R15.reuse, 0x3, PT ;  /* 0x000000030f00780c */ /* 0x040fe20003f05270 */
[----:B------:R-:W-:Y:S01]  /*0d60*/  VIADD R15, R15, 0x1 ;  /* 0x000000010f0f7836 */ /* 0x000fe20000000000 */
[----:B------:R-:W-:Y:S02]  /*0d70*/  UIADD3 UR4, UPT, UPT, UR4, 0x1, URZ ;  /* 0x0000000104047890 */ /* 0x000fe4000fffe0ff */
[----:B------:R-:W-:Y:S02]  /*0d80*/  PRMT R2, RZ, 0x654, R2 ;  /* 0x00000654ff027816 */ /* 0x000fe40000000002 */
[----:B------:R-:W-:Y:S01]  /*0d90*/  SEL R15, R15, RZ, P0 ;  /* 0x000000ff0f0f7207 */ /* 0x000fe20000000000 */
[----:B------:R-:W-:Y:S01]  /*0da0*/  UISETP.NE.AND UP0, UPT, UR4, 0x38, UPT ;  /* 0x000000380400788c */ /* 0x000fe2000bf05270 */
[----:B--2---:R1:W-:Y:S02]  /*0db0*/  SYNCS.ARRIVE.TRANS64.RED.A1T0 RZ, [R2+URZ], RZ ;  /* 0x000000ff02ff79a7 */ /* 0x0043e400081004ff */
[----:B------:R-:W-:-:S04]  /*0dc0*/  ISETP.NE.AND P0, PT, R15, RZ, PT ;  /* 0x000000ff0f00720c */ /* 0x000fc80003f05270 */
[----:B------:R-:W-:-:S04]  /*0dd0*/  SEL R3, RZ, 0x1, P0 ;  /* 0x00000001ff037807 */ /* 0x000fc80000000000 */
[----:B------:R-:W-:Y:S01]  /*0de0*/  LOP3.LUT R16, R16, R3, RZ, 0x3c, !PT ;  /* 0x0000000310107212 */ /* 0x000fe200078e3cff */
[----:B------:R-:W-:Y:S06]  /*0df0*/  BRA.U UP0, `(.L_x_16) ;  /* 0xfffffff900fc7547 */ /* 0x000fec000b83ffff */
[----:B------:R-:W-:-:S13]  /*0e00*/  ISETP.NE.AND P0, PT, R25, UR5, PT ;  /* 0x0000000519007c0c */ /* 0x000fda000bf05270 */
[----:B------:R-:W-:Y:S05]  /*0e10*/  @!P0 EXIT ;  /* 0x000000000000894d */ /* 0x000fea0003800000 */
[----:B------:R-:W-:Y:S01]  /*0e20*/  UIADD3 UR5, UPT, UPT, UR5, 0x1, URZ ;  /* 0x0000000105057890 */ /* 0x000fe2000fffe0ff */
[----:B------:R-:W-:Y:S05]  /*0e30*/  BRA `(.L_x_17) ;  /* 0xfffffff800dc7947 */ /* 0x000fea000383ffff */
.L_x_12:
[----:B-1----:R-:W-:-:S09]  /*0e40*/  UISETP.NE.AND UP0, UPT, UR5, URZ, UPT ;  /* 0x000000ff0500728c */ /* 0x002fd2000bf05270 */
[----:B------:R-:W-:Y:S05]  /*0e50*/  BRA.U UP0, `(.L_x_13) ;  /* 0x0000001500207547 */ /* 0x000fea000b800000 */
[----:B------:R-:W1:Y:S01]  /*0e60*/  S2UR UR4, SR_CTAID.X ;  /* 0x00000000000479c3 */ /* 0x000e620000002500 */
[----:B------:R-:W-:Y:S02]  /*0e70*/  UMOV UR8, 0x400 ;  /* 0x0000040000087882 */ /* 0x000fe40000000000 */
[----:B------:R-:W-:-:S04]  /*0e80*/  ULEA UR8, UR5, UR8, 0x18 ;  /* 0x0000000805087291 */ /* 0x000fc8000f8ec0ff */
[----:B------:R-:W-:Y:S02]  /*0e90*/  UIADD3 UR5, UPT, UPT, UR8, 0x14000, URZ ;  /* 0x0001400008057890 */ /* 0x000fe4000fffe0ff */
[----:B------:R-:W-:Y:S02]  /*0ea0*/  UIADD3 UR6, UPT, UPT, UR8, 0x4000, URZ ;  /* 0x0000400008067890 */ /* 0x000fe4000fffe0ff */
[----:B------:R-:W-:Y:S02]  /*0eb0*/  USHF.R.U32.HI UR5, URZ, 0x4, UR5 ;  /* 0x00000004ff057899 */ /* 0x000fe40008011605 */
[----:B------:R-:W-:Y:S02]  /*0ec0*/  USHF.R.U32.HI UR6, URZ, 0x4, UR6 ;  /* 0x00000004ff067899 */ /* 0x000fe40008011606 */
[----:B------:R-:W-:Y:S01]  /*0ed0*/  ULOP3.LUT UR5, UR5, 0x3fc0, URZ, 0xc0, !UPT ;  /* 0x00003fc005057892 */ /* 0x000fe2000f8ec0ff */
[----:B-1----:R-:W-:-:S13]  /*0ee0*/  ISETP.LE.U32.AND P0, PT, R5, UR4, PT ;  /* 0x0000000405007c0c */ /* 0x002fda000bf03070 */
[----:B------:R-:W-:Y:S05]  /*0ef0*/  @P0 EXIT ;  /* 0x000000000000094d */ /* 0x000fea0003800000 */
[----:B------:R-:W-:Y:S01]  /*0f00*/  ULOP3.LUT UR4, URZ, UR4, URZ, 0x33, !UPT ;  /* 0x00000004ff047292 */ /* 0x000fe2000f8e33ff */
[----:B------:R-:W-:Y:S01]  /*0f10*/  IMAD.U32 R0, RZ, RZ, UR5 ;  /* 0x00000005ff007e24 */ /* 0x000fe2000f8e00ff */
[----:B------:R-:W-:Y:S01]  /*0f20*/  ULOP3.LUT UR6, UR6, 0x3fc0, URZ, 0xc0, !UPT ;  /* 0x00003fc006067892 */ /* 0x000fe2000f8ec0ff */
[----:B------:R-:W-:Y:S01]  /*0f30*/  ISETP.GE.U32.AND P0, PT, R21, 0x4, PT ;  /* 0x000000041500780c */ /* 0x000fe20003f06070 */
[----:B------:R-:W-:Y:S01]  /*0f40*/  IMAD.MOV.U32 R4, RZ, RZ, RZ ;  /* 0x000000ffff047224 */ /* 0x000fe200078e00ff */
[----:B------:R-:W-:Y:S01]  /*0f50*/  UMOV UR17, URZ ;  /* 0x000000ff00117c82 */ /* 0x000fe20008000000 */
[----:B------:R-:W-:Y:S01]  /*0f60*/  VIADD R3, R5, UR4 ;  /* 0x0000000405037c36 */ /* 0x000fe20008000000 */
[----:B------:R-:W-:Y:S01]  /*0f70*/  UMOV UR15, URZ ;  /* 0x000000ff000f7c82 */ /* 0x000fe20008000000 */
[C---:B------:R-:W-:Y:S01]  /*0f80*/  IMAD R0, R21.reuse, 0x700, R0 ;  /* 0x0000070015007824 */ /* 0x040fe200078e0200 */
[----:B------:R-:W-:Y:S01]  /*0f90*/  LEA R7, R21, UR6, 0xa ;  /* 0x0000000615077c11 */ /* 0x000fe2000f8e50ff */
[----:B------:R-:W-:Y:S01]  /*0fa0*/  IMAD.HI.U32 R3, R3, -0x99fc267, RZ ;  /* 0xf6603d9903037827 */ /* 0x000fe200078e00ff */
[----:B------:R-:W-:Y:S01]  /*0fb0*/  UMOV UR6, 0x1c0 ;  /* 0x000001c000067882 */ /* 0x000fe20000000000 */
[----:B------:R-:W-:Y:S01]  /*0fc0*/  UMOV UR7, 0x1c4 ;  /* 0x000001c400077882 */ /* 0x000fe20000000000 */
[----:B------:R-:W-:Y:S01]  /*0fd0*/  SEL R7, R7, RZ, !P0 ;  /* 0x000000ff07077207 */ /* 0x000fe20004000000 */
[----:B------:R-:W-:Y:S01]  /*0fe0*/  UMOV UR4, 0x1c0 ;  /* 0x000001c000047882 */ /* 0x000fe20000000000 */
[----:B------:R-:W-:Y:S01]  /*0ff0*/  SEL R5, R0, RZ, !P0 ;  /* 0x000000ff00057207 */ /* 0x000fe20004000000 */
[----:B------:R-:W-:Y:S01]  /*1000*/  UMOV UR5, 0x1c4 ;  /* 0x000001c400057882 */ /* 0x000fe20000000000 */
[----:B------:R-:W-:-:S07]  /*1010*/  SHF.R.U32.HI R3, RZ, 0x7, R3 ;  /* 0x00000007ff037819 */ /* 0x000fce0000011603 */
.L_x_24:
[----:B------:R-:W-:Y:S02]  /*1020*/  USHF.R.U32.HI UR10, URZ, 0x1, UR17 ;  /* 0x00000001ff0a7899 */ /* 0x000fe40008011611 */
[----:B------:R-:W-:Y:S02]  /*1030*/  USHF.L.U32 UR9, UR17, 0x3, URZ ;  /* 0x0000000311097899 */ /* 0x000fe400080006ff */
[----:B------:R-:W-:Y:S02]  /*1040*/  ULOP3.LUT UR10, UR10, 0x1, URZ, 0xc, !UPT ;  /* 0x000000010a0a7892 */ /* 0x000fe4000f8e0cff */
[----:B------:R-:W-:Y:S02]  /*1050*/  ULOP3.LUT UR9, UR9, 0x8, URZ, 0xc0, !UPT ;  /* 0x0000000809097892 */ /* 0x000fe4000f8ec0ff */
[----:B------:R-:W-:Y:S02]  /*1060*/  USHF.L.U32 UR10, UR10, 0x1f, URZ ;  /* 0x0000001f0a0a7899 */ /* 0x000fe400080006ff */
[----:B------:R-:W-:-:S02]  /*1070*/  ULOP3.LUT UR12, UR17, 0x1, URZ, 0xc0, !UPT ;  /* 0x00000001110c7892 */ /* 0x000fc4000f8ec0ff */
[----:B------:R-:W-:Y:S01]  /*1080*/  MOV R0, UR9 ;  /* 0x0000000900007c02 */ /* 0x000fe20008000f00 */
[----:B------:R-:W-:Y:S01]  /*1090*/  UIADD3 UR9, UPT, UPT, UR8, UR9, URZ ;  /* 0x0000000908097290 */ /* 0x000fe2000fffe0ff */
[----:B------:R-:W-:Y:S01]  /*10a0*/  MOV R9, UR10 ;  /* 0x0000000a00097c02 */ /* 0x000fe20008000f00 */
[----:B------:R-:W-:Y:S02]  /*10b0*/  UIMAD UR12, UR12, 0xe0, URZ ;  /* 0x000000e00c0c78a4 */ /* 0x000fe4000f8e02ff */
[----:B------:R-:W-:Y:S01]  /*10c0*/  UIADD3 UR11, UPT, UPT, UR9, 0x31860, URZ ;  /* 0x00031860090b7890 */ /* 0x000fe2000fffe0ff */
[----:B------:R-:W1:Y:S02]  /*10d0*/  SYNCS.PHASECHK.TRANS64.TRYWAIT P0, [R0+UR8+0x31870], R9 ;  /* 0x03187009000075a7 */ /* 0x000e640008001108 */
[----:B-1----:R-:W-:Y:S09]  /*10e0*/  @!P0 BRA `(.L_x_18) ;  /* 0x0000003000208947 */ /* 0x002ff20003800000 */
.L_x_62:
[----:B------:R-:W-:Y:S01]  /*10f0*/  NOP ;  /* 0x0000000000007918 */ /* 0x000fe20000000000 */
[----:B------:R-:W-:-:S05]  /*1100*/  UMOV UR16, URZ ;  /* 0x000000ff00107c82 */ /* 0x000fca0008000000 */
.L_x_23:
[----:B------:R-:W-:Y:S01]  /*1110*/  ULEA UR10, UR15, UR8, 0x3 ;  /* 0x000000080f0a7291 */ /* 0x000fe2000f8e18ff */
[----:B-1----:R-:W-:Y:S01]  /*1120*/  SHF.L.U32 R9, R4, 0x1f, RZ ;  /* 0x0000001f04097819 */ /* 0x002fe200000006ff */
[----:B------:R-:W-:Y:S01]  /*1130*/  ULOP3.LUT UP0, UR14, UR16, 0x2, URZ, 0xc0, !UPT ;  /* 0x00000002100e7892 */ /* 0x000fe2000f80c0ff */
[----:B------:R-:W-:Y:S06]  /*1140*/  MOV R0, UR15 ;  /* 0x0000000f00007c02 */ /* 0x000fec0008000f00 */
[----:B------:R-:W1:Y:S02]  /*1150*/  SYNCS.PHASECHK.TRANS64.TRYWAIT P0, [UR10+0x31840], R9 ;  /* 0x03184009ff0075a7 */ /* 0x000e64000800110a */
[----:B-12---:R-:W-:Y:S05]  /*1160*/  @!P0 BRA `(.L_x_19) ;  /* 0x0000003000208947 */ /* 0x006fea0003800000 */
.L_x_64:
[----:B------:R-:W-:Y:S01]  /*1170*/  NOP ;  /* 0x0000000000007918 */ /* 0x000fe20000000000 */
[----:B------:R-:W-:Y:S05]  /*1180*/  BRA.U UP0, `(.L_x_20) ;  /* 0x0000000100487547 */ /* 0x000fea000b800000 */
[----:B------:R-:W-:Y:S02]  /*1190*/  ULEA UR22, UR15, UR8, 0x9 ;  /* 0x000000080f167291 */ /* 0x000fe4000f8e48ff */
[----:B------:R-:W-:Y:S02]  /*11a0*/  ULEA UR9, UR15, UR8, 0xa ;  /* 0x000000080f097291 */ /* 0x000fe4000f8e50ff */
[----:B------:R-:W-:Y:S02]  /*11b0*/  UIADD3 UR22, UPT, UPT, UR22, 0x30000, URZ ;  /* 0x0003000016167890 */ /* 0x000fe4000fffe0ff */
[----:B------:R-:W-:Y:S02]  /*11c0*/  UIADD3 UR13, UPT, UPT, UR9, 0x30800, URZ ;  /* 0x00030800090d7890 */ /* 0x000fe4000fffe0ff */
[----:B------:R-:W-:Y:S02]  /*11d0*/  UIADD3 UR9, UPT, UPT, UR9, 0x30a00, URZ ;  /* 0x00030a0009097890 */ /* 0x000fe4000fffe0ff */
[----:B------:R-:W-:Y:S02]  /*11e0*/  USHF.R.U32.HI UR22, URZ, 0x4, UR22 ;  /* 0x00000004ff167899 */ /* 0x000fe40008011616 */
[----:B------:R-:W-:Y:S02]  /*11f0*/  USHF.R.U32.HI UR13, URZ, 0x4, UR13 ;  /* 0x00000004ff0d7899 */ /* 0x000fe4000801160d */
[----:B------:R-:W-:Y:S02]  /*1200*/  USHF.R.U32.HI UR9, URZ, 0x4, UR9 ;  /* 0x00000004ff097899 */ /* 0x000fe40008011609 */
[----:B------:R-:W-:Y:S02]  /*1210*/  ULOP3.LUT UR18, UR22, 0x3fe0, URZ, 0xc0, !UPT ;  /* 0x00003fe016127892 */ /* 0x000fe4000f8ec0ff */
[----:B------:R-:W-:Y:S02]  /*1220*/  ULOP3.LUT UR20, UR13, 0x3fc0, URZ, 0xc0, !UPT ;  /* 0x00003fc00d147892 */ /* 0x000fe4000f8ec0ff */
[----:B------:R-:W-:Y:S01]  /*1230*/  ULOP3.LUT UR22, UR9, 0x3fe0, URZ, 0xc0, !UPT ;  /* 0x00003fe009167892 */ /* 0x000fe2000f8ec0ff */
[----:B------:R-:W-:Y:S01]  /*1240*/  UMOV UR19, 0x4008 ;  /* 0x0000400800137882 */ /* 0x000fe20000000000 */
[----:B------:R-:W-:Y:S01]  /*1250*/  UMOV UR21, 0x4008 ;  /* 0x0000400800157882 */ /* 0x000fe20000000000 */
[----:B------:R-:W-:Y:S02]  /*1260*/  UMOV UR23, 0x4008 ;  /* 0x0000400800177882 */ /* 0x000fe40000000000 */
[----:B------:R2:W-:Y:S02]  /*1270*/  UTCCP.T.S.4x32dp128bit tmem[0x1c0], gdesc[UR18] ;  /* 0x0001c012ff0079e7 */ /* 0x0005e40009100000 */
[----:B------:R2:W-:Y:S02]  /*1280*/  UTCCP.T.S.4x32dp128bit tmem[0x1c4], gdesc[UR20] ;  /* 0x0001c414ff0079e7 */ /* 0x0005e40009100000 */
[----:B------:R2:W-:Y:S01]  /*1290*/  UTCCP.T.S.4x32dp128bit tmem[0x1c8], gdesc[UR22] ;  /* 0x0001c816ff0079e7 */ /* 0x0005e20009100000 */
[----:B------:R-:W-:Y:S02]  /*12a0*/  NOP ;  /* 0x0000000000007918 */ /* 0x000fe40000000000 */
.L_x_20:
[----:B------:R-:W-:Y:S01]  /*12b0*/  UISETP.NE.AND UP0, UPT, UR15, 0x3, UPT ;  /* 0x000000030f00788c */ /* 0x000fe2000bf05270 */
[----:B-1----:R-:W1:Y:S01]  /*12c0*/  SHFL.IDX PT, R2, R7, R0, 0x1f ;  /* 0x00001f0007027589 */ /* 0x002e6200000e0000 */
[----:B------:R-:W-:Y:S01]  /*12d0*/  UIADD3 UR9, UPT, UPT, UR15, 0x1, URZ ;  /* 0x000000010f097890 */ /* 0x000fe2000fffe0ff */
[----:B------:R-:W-:Y:S03]  /*12e0*/  NOP ;  /* 0x0000000000007918 */ /* 0x000fe60000000000 */
[----:B------:R-:W-:Y:S03]  /*12f0*/  USEL UR9, UR9, URZ, UP0 ;  /* 0x000000ff09097287 */ /* 0x000fe60008000000 */
[----:B------:R3:W4:Y:S01]  /*1300*/  SHFL.IDX PT, R6, R5, R0, 0x1f ;  /* 0x00001f0005067589 */ /* 0x00072200000e0000 */
[----:B------:R-:W-:Y:S02]  /*1310*/  USHF.L.U32 UR15, UR14, 0x4, URZ ;  /* 0x000000040e0f7899 */ /* 0x000fe400080006ff */
[----:B------:R-:W-:Y:S02]  /*1320*/  ULEA UR13, UR9, UR8, 0x3 ;  /* 0x00000008090d7291 */ /* 0x000fe4000f8e18ff */
[----:B------:R-:W-:Y:S01]  /*1330*/  ULEA UR14, UR14, 0x8b8, 0xd ;  /* 0x000008b80e0e7891 */ /* 0x000fe2000f8e68ff */
[----:B------:R-:W-:Y:S01]  /*1340*/  ISETP.NE.AND P0, PT, RZ, UR9, PT ;  /* 0x00000009ff007c0c */ /* 0x000fe2000bf05270 */
[----:B------:R-:W-:Y:S02]  /*1350*/  UISETP.NE.AND UP0, UPT, UR16, URZ, UPT ;  /* 0x000000ff1000728c */ /* 0x000fe4000bf05270 */
[----:B------:R-:W-:Y:S01]  /*1360*/  UPRMT UR15, UR15, 0x5410, UR14 ;  /* 0x000054100f0f7896 */ /* 0x000fe2000800000e */
[----:B------:R-:W-:Y:S01]  /*1370*/  SEL R11, RZ, 0x1, P0 ;  /* 0x00000001ff0b7807 */ /* 0x000fe20000000000 */
[----:B------:R-:W-:Y:S01]  /*1380*/  UIADD3 UR10, UPT, UPT, UR10, 0x31820, URZ ;  /* 0x000318200a0a7890 */ /* 0x000fe2000fffe0ff */
[----:B------:R-:W-:Y:S02]  /*1390*/  UMOV UR14, URZ ;  /* 0x000000ff000e7c82 */ /* 0x000fe40008000000 */
[----:B------:R-:W-:Y:S01]  /*13a0*/  LOP3.LUT R4, R4, R11, RZ, 0x3c, !PT ;  /* 0x0000000b04047212 */ /* 0x000fe200078e3cff */
[----:B--2---:R-:W-:Y:S01]  /*13b0*/  UMOV UR21, 0x40004040 ;  /* 0x4000404000157882 */ /* 0x004fe20000000000 */
[----:B------:R-:W-:Y:S01]  /*13c0*/  UMOV UR19, 0x40004040 ;  /* 0x4000404000137882 */ /* 0x000fe20000000000 */
[----:B------:R-:W-:Y:S01]  /*13d0*/  UMOV UR25, 0x40004040 ;  /* 0x4000404000197882 */ /* 0x000fe20000000000 */
[----:B------:R-:W-:Y:S01]  /*13e0*/  UMOV UR23, 0x40004040 ;  /* 0x4000404000177882 */ /* 0x000fe20000000000 */
[----:B------:R-:W-:Y:S01]  /*13f0*/  IMAD.U32 R9, R4, -0x80000000, RZ ;  /* 0x8000000004097824 */ /* 0x000fe200078e00ff */
[----:B------:R-:W-:Y:S01]  /*1400*/  UMOV UR29, 0x40004040 ;  /* 0x40004040001d7882 */ /* 0x000fe20000000000 */
[----:B------:R-:W-:Y:S01]  /*1410*/  UMOV UR27, 0x40004040 ;  /* 0x40004040001b7882 */ /* 0x000fe20000000000 */
[----:B------:R-:W-:Y:S01]  /*1420*/  UMOV UR33, 0x40004040 ;  /* 0x4000404000217882 */ /* 0x000fe20000000000 */
[----:B------:R-:W-:Y:S01]  /*1430*/  UMOV UR31, 0x40004040 ;  /* 0x40004040001f7882 */ /* 0x000fe20000000000 */
[----:B-1----:R-:W-:Y:S01]  /*1440*/  R2UR UR20, R2 ;  /* 0x00000000021472ca */ /* 0x002fe200000e0000 */
[----:B---3--:R-:W-:Y:S01]  /*1450*/  IMAD.U32 R0, RZ, RZ, UR9 ;  /* 0x00000009ff007e24 */ /* 0x008fe2000f8e00ff */
[----:B----4-:R-:W-:Y:S11]  /*1460*/  R2UR UR18, R6 ;  /* 0x00000000061272ca */ /* 0x010ff600000e0000 */
[----:B------:R-:W-:Y:S02]  /*1470*/  UIADD3 UR24, UPT, UPT, UR20, 0x2, URZ ;  /* 0x0000000214187890 */ /* 0x000fe4000fffe0ff */
[----:B------:R-:W-:Y:S01]  /*1480*/  UIADD3 UR22, UPT, UPT, UR18, 0x2, URZ ;  /* 0x0000000212167890 */ /* 0x000fe2000fffe0ff */
[----:B------:R1:W-:Y:S01]  /*1490*/  UTCQMMA gdesc[UR20], gdesc[UR18], tmem[UR12], tmem[UR14], idesc[UR15], tmem[UR6], UP0 ;  /* 0x00060e1214007dea */ /* 0x0003e2000800030c */
[----:B------:R-:W-:Y:S02]  /*14a0*/  UIADD3 UR28, UPT, UPT, UR20, 0x4, URZ ;  /* 0x00000004141c7890 */ /* 0x000fe4000fffe0ff */
[----:B------:R-:W-:Y:S02]  /*14b0*/  UIADD3 UR26, UPT, UPT, UR18, 0x4, URZ ;  /* 0x00000004121a7890 */ /* 0x000fe4000fffe0ff */
[----:B------:R-:W-:Y:S02]  /*14c0*/  UIADD3 UR32, UPT, UPT, UR20, 0x6, URZ ;  /* 0x0000000614207890 */ /* 0x000fe4000fffe0ff */
[----:B------:R-:W-:Y:S01]  /*14d0*/  UIADD3 UR30, UPT, UPT, UR18, 0x6, URZ ;  /* 0x00000006121e7890 */ /* 0x000fe2000fffe0ff */
[----:B------:R1:W-:Y:S04]  /*14e0*/  UTCQMMA gdesc[UR24], gdesc[UR22], tmem[UR12], tmem[UR14], idesc[UR15], tmem[UR6], UPT ;  /* 0x00060e1618007dea */ /* 0x0003e8000b80030c */
[----:B------:R1:W-:Y:S04]  /*14f0*/  UTCQMMA gdesc[UR28], gdesc[UR26], tmem[UR12], tmem[UR14], idesc[UR15], tmem[UR6], UPT ;  /* 0x00060e1a1c007dea */ /* 0x0003e8000b80030c */
[----:B------:R1:W-:Y:S01]  /*1500*/  UTCQMMA gdesc[UR32], gdesc[UR30], tmem[UR12], tmem[UR14], idesc[UR15], tmem[UR6], UPT ;  /* 0x00060e1e20007dea */ /* 0x0003e2000b80030c */
[----:B------:R1:W-:Y:S01]  /*1510*/  UTCBAR [UR10], URZ ;  /* 0x000000ff0a0073e9 */ /* 0x0003e200080000ff */
[----:B------:R-:W2:Y:S02]  /*1520*/  SYNCS.PHASECHK.TRANS64.TRYWAIT P0, [UR13+0x31840], R9 ;  /* 0x03184009ff0075a7 */ /* 0x000ea4000800110d */
[----:B-12---:R-:W-:Y:S05]  /*1530*/  @!P0 BRA `(.L_x_21) ;  /* 0x0000002c00488947 */ /* 0x006fea0003800000 */
.L_x_66:
[----:B------:R-:W-:Y:S01]  /*1540*/  UIADD3 UR10, UPT, UPT, UR16, 0x1, URZ ;  /* 0x00000001100a7890 */ /* 0x000fe2000fffe0ff */
[----:B-1----:R-:W1:Y:S01]  /*1550*/  SHFL.IDX PT, R2, R7, R0, 0x1f ;  /* 0x00001f0007027589 */ /* 0x002e6200000e0000 */
[----:B------:R-:W-:Y:S02]  /*1560*/  UIADD3 UR13, UPT, UPT, UR13, 0x31820, URZ ;  /* 0x000318200d0d7890 */ /* 0x000fe4000fffe0ff */
[----:B------:R-:W-:Y:S05]  /*1570*/  USHF.L.U32 UR14, UR10, 0xd, URZ ;  /* 0x0000000d0a0e7899 */ /* 0x000fea00080006ff */
[----:B------:R-:W2:Y:S01]  /*1580*/  SHFL.IDX PT, R6, R5, R0, 0x1f ;  /* 0x00001f0005067589 */ /* 0x000ea200000e0000 */
[----:B------:R-:W-:Y:S01]  /*1590*/  USHF.L.U32 UR15, UR10, 0x4, URZ ;  /* 0x000000040a0f7899 */ /* 0x000fe200080006ff */
[----:B------:R-:W-:Y:S01]  /*15a0*/  NOP ;  /* 0x0000000000007918 */ /* 0x000fe20000000000 */
[----:B------:R-:W-:Y:S01]  /*15b0*/  ULOP3.LUT UR14, UR14, 0x6000, URZ, 0xc0, !UPT ;  /* 0x000060000e0e7892 */ /* 0x000fe2000f8ec0ff */
[----:B------:R-:W-:Y:S01]  /*15c0*/  NOP ;  /* 0x0000000000007918 */ /* 0x000fe20000000000 */
[----:B------:R-:W-:Y:S02]  /*15d0*/  ULOP3.LUT UR15, UR15, 0x30, URZ, 0xc0, !UPT ;  /* 0x000000300f0f7892 */ /* 0x000fe4000f8ec0ff */
[----:B------:R-:W-:Y:S02]  /*15e0*/  ULOP3.LUT UR14, UR14, 0x8b8, URZ, 0xfc, !UPT ;  /* 0x000008b80e0e7892 */ /* 0x000fe4000f8efcff */
[----:B------:R-:W-:Y:S02]  /*15f0*/  UISETP.NE.AND UP0, UPT, UR10, 0x37, UPT ;  /* 0x000000370a00788c */ /* 0x000fe4000bf05270 */
[----:B------:R-:W-:Y:S01]  /*1600*/  UPRMT UR15, UR15, 0x5410, UR14 ;  /* 0x000054100f0f7896 */ /* 0x000fe2000800000e */
[----:B------:R-:W-:Y:S02]  /*1610*/  UMOV UR21, 0x40004040 ;  /* 0x4000404000157882 */ /* 0x000fe40000000000 */
[----:B------:R-:W-:Y:S01]  /*1620*/  UMOV UR14, URZ ;  /* 0x000000ff000e7c82 */ /* 0x000fe20008000000 */
[----:B------:R-:W-:Y:S01]  /*1630*/  UMOV UR19, 0x40004040 ;  /* 0x4000404000137882 */ /* 0x000fe20000000000 */
[----:B------:R-:W-:Y:S01]  /*1640*/  UMOV UR25, 0x40004040 ;  /* 0x4000404000197882 */ /* 0x000fe20000000000 */
[----:B------:R-:W-:Y:S01]  /*1650*/  UMOV UR23, 0x40004040 ;  /* 0x4000404000177882 */ /* 0x000fe20000000000 */
[----:B------:R-:W-:Y:S01]  /*1660*/  UMOV UR29, 0x40004040 ;  /* 0x40004040001d7882 */ /* 0x000fe20000000000 */
[----:B-1----:R-:W-:Y:S01]  /*1670*/  R2UR UR20, R2 ;  /* 0x00000000021472ca */ /* 0x002fe200000e0000 */
[----:B------:R-:W-:Y:S01]  /*1680*/  UMOV UR27, 0x40004040 ;  /* 0x40004040001b7882 */ /* 0x000fe20000000000 */
[----:B--2---:R-:W-:Y:S01]  /*1690*/  R2UR UR18, R6 ;  /* 0x00000000061272ca */ /* 0x004fe200000e0000 */
[----:B------:R-:W-:Y:S01]  /*16a0*/  UMOV UR33, 0x40004040 ;  /* 0x4000404000217882 */ /* 0x000fe20000000000 */
[----:B------:R-:W-:Y:S09]  /*16b0*/  UMOV UR31, 0x40004040 ;  /* 0x40004040001f7882 */ /* 0x000ff20000000000 */
[----:B------:R-:W-:Y:S02]  /*16c0*/  UIADD3 UR24, UPT, UPT, UR20, 0x2, URZ ;  /* 0x0000000214187890 */ /* 0x000fe4000fffe0ff */
[----:B------:R-:W-:Y:S01]  /*16d0*/  UIADD3 UR22, UPT, UPT, UR18, 0x2, URZ ;  /* 0x0000000212167890 */ /* 0x000fe2000fffe0ff */
[----:B------:R1:W-:Y:S01]  /*16e0*/  UTCQMMA gdesc[UR20], gdesc[UR18], tmem[UR12], tmem[UR14], idesc[UR15], tmem[UR4], UPT ;  /* 0x00040e1214007dea */ /* 0x0003e2000b80030c */
        /* <DEDUP_REMOVED lines=8> */
[----:B------:R-:W-:Y:S05]  /*1770*/  BRA.U UP0, `(.L_x_22) ;  /* 0x0000000100087547 */ /* 0x000fea000b800000 */
[----:B------:R2:W-:Y:S01]  /*1780*/  UTCBAR [UR11], URZ ;  /* 0x000000ff0b0073e9 */ /* 0x0005e200080000ff */
[----:B------:R-:W-:Y:S01]  /*1790*/  NOP ;  /* 0x0000000000007918 */ /* 0x000fe20000000000 */
.L_x_22:
[----:B------:R-:W-:Y:S02]  /*17a0*/  UISETP.NE.AND UP0, UPT, UR9, 0x3, UPT ;  /* 0x000000030900788c */ /* 0x000fe4000bf05270 */
[----:B------:R-:W-:Y:S02]  /*17b0*/  UIADD3 UR9, UPT, UPT, UR9, 0x1, URZ ;  /* 0x0000000109097890 */ /* 0x000fe4000fffe0ff */
[----:B------:R-:W-:Y:S02]  /*17c0*/  UIADD3 UR16, UPT, UPT, UR16, 0x2, URZ ;  /* 0x0000000210107890 */ /* 0x000fe4000fffe0ff */
[----:B-1----:R-:W-:Y:S02]  /*17d0*/  USEL UR15, UR9, URZ, UP0 ;  /* 0x000000ff090f7287 */ /* 0x002fe40008000000 */
[----:B------:R-:W-:Y:S04]  /*17e0*/  UISETP.NE.AND UP0, UPT, UR16, 0x38, UPT ;  /* 0x000000381000788c */ /* 0x000fe8000bf05270 */
[----:B------:R-:W-:Y:S04]  /*17f0*/  ISETP.NE.AND P0, PT, RZ, UR15, PT ;  /* 0x0000000fff007c0c */ /* 0x000fe8000bf05270 */
[----:B------:R-:W-:Y:S04]  /*1800*/  SEL R9, RZ, 0x1, P0 ;  /* 0x00000001ff097807 */ /* 0x000fe80000000000 */
[----:B------:R-:W-:Y:S01]  /*1810*/  LOP3.LUT R4, R4, R9, RZ, 0x3c, !PT ;  /* 0x0000000904047212 */ /* 0x000fe200078e3cff */
[----:B------:R-:W-:Y:S06]  /*1820*/  BRA.U UP0, `(.L_x_23) ;  /* 0xfffffff900387547 */ /* 0x000fec000b83ffff */
[----:B------:R-:W-:-:S13]  /*1830*/  ISETP.NE.AND P0, PT, R3, UR17, PT ;  /* 0x0000001103007c0c */ /* 0x000fda000bf05270 */
[----:B--2---:R-:W-:Y:S05]  /*1840*/  @!P0 EXIT ;  /* 0x000000000000894d */ /* 0x004fea0003800000 */
[----:B------:R-:W-:Y:S01]  /*1850*/  UIADD3 UR17, UPT, UPT, UR17, 0x1, URZ ;  /* 0x0000000111117890 */ /* 0x000fe2000fffe0ff */
[----:B------:R-:W-:Y:S11]  /*1860*/  BRA `(.L_x_24) ;  /* 0xfffffff400ec7947 */ /* 0x000ff6000383ffff */
.L_x_11:
[----:B------:R-:W-:-:S13]  /*1870*/  ELECT P0, URZ, PT ;  /* 0x0000000000ff782f */ /* 0x000fda0003800000 */
[----:B------:R-:W-:Y:S05]  /*1880*/  @!P0 BRA `(.L_x_13) ;  /* 0x0000000800948947 */ /* 0x000fea0003800000 */
[----:B------:R-:W1:Y:S02]  /*1890*/  S2R R12, SR_CTAID.X ;  /* 0x00000000000c7919 */ /* 0x000e640000002500 */
[----:B-1----:R-:W-:-:S13]  /*18a0*/  ISETP.GE.U32.AND P0, PT, R12, R5, PT ;  /* 0x000000050c00720c */ /* 0x002fda0003f06070 */
[----:B------:R-:W-:Y:S05]  /*18b0*/  @P0 EXIT ;  /* 0x000000000000094d */ /* 0x000fea0003800000 */
[----:B------:R-:W1:Y:S01]  /*18c0*/  LDC.64 R16, c[0x0][0x348] ;  /* 0x0000d200ff107b82 */ /* 0x000e620000000a00 */
[-C--:B------:R-:W-:Y:S01]  /*18d0*/  LOP3.LUT R0, RZ, R12.reuse, RZ, 0x33, !PT ;  /* 0x0000000cff007212 */ /* 0x080fe200078e33ff */
[----:B------:R-:W-:Y:S02]  /*18e0*/  HFMA2 R13, -RZ, RZ, 0, 0 ;  /* 0x00000000ff0d7431 */ /* 0x000fe400000001ff */
[----:B------:R-:W-:Y:S02]  /*18f0*/  IMAD.MOV.U32 R14, RZ, RZ, RZ ;  /* 0x000000ffff0e7224 */ /* 0x000fe400078e00ff */
[----:B------:R-:W-:Y:S02]  /*1900*/  IMAD.IADD R0, R5, 0x1, R0 ;  /* 0x0000000105007824 */ /* 0x000fe400078e0200 */
[----:B------:R-:W2:Y:S02]  /*1910*/  LDC.64 R6, c[0x0][0x358] ;  /* 0x0000d600ff067b82 */ /* 0x000ea40000000a00 */
[----:B------:R-:W-:Y:S01]  /*1920*/  IMAD.HI.U32 R11, R0, -0x99fc267, RZ ;  /* 0xf6603d99000b7827 */ /* 0x000fe200078e00ff */
[----:B------:R-:W-:-:S04]  /*1930*/  MOV R0, R12 ;  /* 0x0000000c00007202 */ /* 0x000fc80000000f00 */
[----:B------:R-:W-:-:S07]  /*1940*/  SHF.R.U32.HI R11, RZ, 0x7, R11 ;  /* 0x00000007ff0b7819 */ /* 0x000fce000001160b */
.L_x_30:
[----:B------:R-:W-:Y:S02]  /*1950*/  SHF.R.U32.HI R3, RZ, 0x4, R0 ;  /* 0x00000004ff037819 */ /* 0x000fe40000011600 */
[----:B------:R-:W-:-:S03]  /*1960*/  MOV R4, 0x19d0 ;  /* 0x000019d000047802 */ /* 0x000fc60000000f00 */
[----:B------:R-:W-:-:S04]  /*1970*/  IMAD.HI.U32 R3, R3, 0xd79435f, RZ ;  /* 0x0d79435f03037827 */ /* 0x000fc800078e00ff */
[C---:B------:R-:W-:Y:S02]  /*1980*/  IMAD R35, R3.reuse, -0x10, R20 ;  /* 0xfffffff003237824 */ /* 0x040fe400078e0214 */
[----:B------:R-:W-:-:S03]  /*1990*/  IMAD R0, R3, -0x130, R0 ;  /* 0xfffffed003007824 */ /* 0x000fc600078e0200 */
[----:B------:R-:W-:Y:S02]  /*19a0*/  VIMNMX.U32 R35, PT, PT, R35, 0x10, PT ;  /* 0x0000001023237848 */ /* 0x000fe40003fe0000 */
[----:B-1----:R-:W-:Y:S02]  /*19b0*/  LOP3.LUT R8, R0, 0xffff, RZ, 0xc0, !PT ;  /* 0x0000ffff00087812 */ /* 0x002fe400078ec0ff */
[----:B-12---:R-:W-:Y:S05]  /*19c0*/  CALL.REL.NOINC `($__internal_3_$__cuda_sm20_div_u16) ;  /* 0x0000002800ec7944 */ /* 0x006fea0003c00000 */
[----:B------:R-:W-:Y:S01]  /*19d0*/  PRMT R35, R35, 0x9910, RZ ;  /* 0x0000991023237816 */ /* 0x000fe200000000ff */
[----:B------:R-:W1:Y:S01]  /*19e0*/  S2R R8, SR_CgaCtaId ;  /* 0x0000000000087919 */ /* 0x000e620000008800 */
[----:B------:R-:W-:Y:S01]  /*19f0*/  PRMT R2, R36, 0x9910, RZ ;  /* 0x0000991024027816 */ /* 0x000fe200000000ff */
[----:B------:R-:W2:Y:S01]  /*1a00*/  LDC.64 R4, c[0x0][0x380] ;  /* 0x0000e000ff047b82 */ /* 0x000ea20000000a00 */
[----:B------:R-:W-:-:S03]  /*1a10*/  MOV R10, 0x100 ;  /* 0x00000100000a7802 */ /* 0x000fc60000000f00 */
[----:B------:R-:W-:-:S04]  /*1a20*/  IMAD R2, R35, R2, RZ ;  /* 0x0000000223027224 */ /* 0x000fc800078e02ff */
[----:B------:R-:W-:-:S05]  /*1a30*/  IMAD.MOV R2, RZ, RZ, -R2 ;  /* 0x000000ffff027224 */ /* 0x000fca00078e0a02 */
[----:B------:R-:W-:-:S05]  /*1a40*/  PRMT R9, R2, 0x7710, RZ ;  /* 0x0000771002097816 */ /* 0x000fca00000000ff */
[----:B------:R-:W-:Y:S01]  /*1a50*/  IMAD.IADD R2, R0, 0x1, R9 ;  /* 0x0000000100027824 */ /* 0x000fe200078e0209 */
[----:B------:R-:W-:Y:S01]  /*1a60*/  LOP3.LUT R9, R36, 0xffff, RZ, 0xc0, !PT ;  /* 0x0000ffff24097812 */ /* 0x000fe200078ec0ff */
[----:B------:R-:W-:-:S03]  /*1a70*/  IMAD.MOV.U32 R0, RZ, RZ, RZ ;  /* 0x000000ffff007224 */ /* 0x000fc600078e00ff */
[----:B------:R-:W-:Y:S01]  /*1a80*/  LOP3.LUT R2, R2, 0xffff, RZ, 0xc0, !PT ;  /* 0x0000ffff02027812 */ /* 0x000fe200078ec0ff */
[----:B------:R-:W-:-:S04]  /*1a90*/  IMAD R9, R9, 0xe0, RZ ;  /* 0x000000e009097824 */ /* 0x000fc800078e02ff */
[----:B------:R-:W-:Y:S01]  /*1aa0*/  IMAD R2, R3, 0x10, R2 ;  /* 0x0000001003027824 */ /* 0x000fe200078e0202 */
[----:B------:R-:W-:-:S04]  /*1ab0*/  MOV R3, 0x400 ;  /* 0x0000040000037802 */ /* 0x000fc80000000f00 */
[----:B------:R-:W-:Y:S02]  /*1ac0*/  SHF.L.U32 R2, R2, 0x7, RZ ;  /* 0x0000000702027819 */ /* 0x000fe400000006ff */
[----:B-1----:R-:W-:-:S03]  /*1ad0*/  LEA R8, R8, R3, 0x18 ;  /* 0x0000000308087211 */ /* 0x002fc600078ec0ff */
[----:B--2---:R-:W-:-:S07]  /*1ae0*/  IMAD.WIDE.U32 R4, R2, 0x4, R4 ;  /* 0x0000000402047825 */ /* 0x004fce00078e0004 */
.L_x_29:
[----:B------:R-:W-:Y:S01]  /*1af0*/  LOP3.LUT R13, R13, 0x1, RZ, 0x3c, !PT ;  /* 0x000000010d0d7812 */ /* 0x000fe200078e3cff */
[----:B------:R-:W-:Y:S05]  /*1b00*/  YIELD ;  /* 0x0000000000007946 */ /* 0x000fea0003800000 */
[----:B------:R-:W-:Y:S04]  /*1b10*/  SHF.L.U32 R3, R13, 0x1f, RZ ;  /* 0x0000001f0d037819 */ /* 0x000fe800000006ff */
[----:B-1----:R-:W1:Y:S02]  /*1b20*/  SYNCS.PHASECHK.TRANS64.TRYWAIT P0, [R8+URZ+0x31820], R3 ;  /* 0x03182003080075a7 */ /* 0x002e6400080011ff */
[----:B-12---:R-:W-:Y:S05]  /*1b30*/  @!P0 BRA `(.L_x_25) ;  /* 0x0000002400e48947 */ /* 0x006fea0003800000 */
.L_x_68:
[----:B------:R-:W2:Y:S01]  /*1b40*/  LDCU.64 UR24, c[0x0][0x348] ;  /* 0x00006900ff1877ac */ /* 0x000ea20008000a00 */
[----:B------:R-:W-:Y:S01]  /*1b50*/  R2UR UR4, R6 ;  /* 0x00000000060472ca */ /* 0x000fe200000e0000 */
[----:B-1----:R-:W-:Y:S01]  /*1b60*/  IMAD.MOV.U32 R19, RZ, RZ, 0xb580 ;  /* 0x0000b580ff137424 */ /* 0x002fe200078e00ff */
[----:B------:R-:W-:Y:S01]  /*1b70*/  R2UR UR5, R7 ;  /* 0x00000000070572ca */ /* 0x000fe200000e0000 */
[----:B------:R-:W-:Y:S01]  /*1b80*/  IMAD.U32 R15, R13, -0x80000000, RZ ;  /* 0x800000000d0f7824 */ /* 0x000fe200078e00ff */
[----:B------:R-:W-:Y:S01]  /*1b90*/  R2UR UR19, R2 ;  /* 0x00000000021372ca */ /* 0x000fe200000e0000 */
[----:B------:R-:W-:Y:S01]  /*1ba0*/  UMOV UR6, 0x0 ;  /* 0x0000000000067882 */ /* 0x000fe20000000000 */
[----:B------:R-:W-:Y:S01]  /*1bb0*/  UMOV UR7, 0x10000000 ;  /* 0x1000000000077882 */ /* 0x000fe20000000000 */
[----:B------:R-:W-:Y:S02]  /*1bc0*/  R2UR UR15, R0 ;  /* 0x00000000000f72ca */ /* 0x000fe400000e0000 */
[----:B------:R-:W-:Y:S02]  /*1bd0*/  R2UR UR22, R9 ;  /* 0x00000000091672ca */ /* 0x000fe400000e0000 */
[C---:B------:R-:W-:Y:S02]  /*1be0*/  IADD3 R22, P0, PT, R16.reuse, 0xc0, RZ ;  /* 0x000000c010167810 */ /* 0x040fe40007f1e0ff */
[----:B------:R-:W-:Y:S02]  /*1bf0*/  IADD3 R24, P1, PT, R16, 0x40, RZ ;  /* 0x0000004010187810 */ /* 0x000fe40007f3e0ff */
[----:B------:R-:W3:Y:S01]  /*1c00*/  LDG.E.CONSTANT R3, desc[UR4][R4.64] ;  /* 0x0000000404037981 */ /* 0x000ee2000c1e9900 */
[----:B------:R-:W-:Y:S01]  /*1c10*/  R2UR UR9, R8 ;  /* 0x00000000080972ca */ /* 0x000fe200000e0000 */
[--C-:B------:R-:W-:Y:S01]  /*1c20*/  IMAD.X R23, RZ, RZ, R17.reuse, P0 ;  /* 0x000000ffff177224 */ /* 0x100fe200000e0611 */
[----:B------:R-:W-:Y:S01]  /*1c30*/  R2UR UR18, R10 ;  /* 0x000000000a1272ca */ /* 0x000fe200000e0000 */
[----:B------:R-:W-:Y:S01]  /*1c40*/  IMAD.X R25, RZ, RZ, R17, P1 ;  /* 0x000000ffff197224 */ /* 0x000fe200008e0611 */
[----:B------:R-:W-:Y:S01]  /*1c50*/  R2UR UR30, R24 ;  /* 0x00000000181e72ca */ /* 0x000fe200000e0000 */
[----:B------:R-:W-:Y:S01]  /*1c60*/  UMOV UR14, UR19 ;  /* 0x00000013000e7c82 */ /* 0x000fe20008000000 */
[----:B------:R-:W-:Y:S02]  /*1c70*/  R2UR UR26, R22 ;  /* 0x00000000161a72ca */ /* 0x000fe400000e0000 */
[----:B------:R-:W-:Y:S02]  /*1c80*/  R2UR UR31, R25 ;  /* 0x00000000191f72ca */ /* 0x000fe400000e0000 */
[----:B------:R-:W-:Y:S03]  /*1c90*/  R2UR UR27, R23 ;  /* 0x00000000171b72ca */ /* 0x000fe600000e0000 */
[----:B------:R-:W-:Y:S02]  /*1ca0*/  UIADD3 UR17, UPT, UPT, UR9, 0x31800, URZ ;  /* 0x0003180009117890 */ /* 0x000fe4000fffe0ff */
[----:B------:R-:W-:Y:S02]  /*1cb0*/  UIADD3 UR18, UPT, UPT, UR18, -0x100, URZ ;  /* 0xffffff0012127890 */ /* 0x000fe4000fffe0ff */
[----:B------:R-:W-:Y:S02]  /*1cc0*/  UIADD3 UR16, UPT, UPT, UR9, 0x4000, URZ ;  /* 0x0000400009107890 */ /* 0x000fe4000fffe0ff */
[----:B------:R-:W-:Y:S02]  /*1cd0*/  UIADD3 UR8, UPT, UPT, UR9, 0x14000, URZ ;  /* 0x0001400009087890 */ /* 0x000fe4000fffe0ff */
[----:B------:R-:W-:Y:S02]  /*1ce0*/  UIADD3 UR12, UPT, UPT, UR9, 0x30000, URZ ;  /* 0x00030000090c7890 */ /* 0x000fe4000fffe0ff */
[----:B------:R-:W-:Y:S01]  /*1cf0*/  UIADD3 UR20, UPT, UPT, UR9, 0x30800, URZ ;  /* 0x0003080009147890 */ /* 0x000fe2000fffe0ff */
[----:B------:R-:W-:Y:S02]  /*1d00*/  UMOV UR10, UR18 ;  /* 0x00000012000a7c82 */ /* 0x000fe40008000000 */
[----:B------:R1:W-:Y:S01]  /*1d10*/  UTMALDG.2D [UR16], [UR30], desc[UR6] ;  /* 0x000006101e0075b4 */ /* 0x0003e20008009000 */
[----:B------:R-:W-:Y:S01]  /*1d20*/  UMOV UR9, UR17 ;  /* 0x0000001100097c82 */ /* 0x000fe20008000000 */
[----:B------:R-:W-:Y:S01]  /*1d30*/  UMOV UR13, UR17 ;  /* 0x00000011000d7c82 */ /* 0x000fe20008000000 */
[----:B------:R-:W-:Y:S01]  /*1d40*/  UMOV UR21, UR17 ;  /* 0x0000001100157c82 */ /* 0x000fe20008000000 */
[C---:B---3--:R-:W-:Y:S01]  /*1d50*/  IMAD.SHL.U32 R18, R3.reuse, 0x1000, RZ ;  /* 0x0000100003127824 */ /* 0x048fe200078e00ff */
[C---:B------:R-:W-:Y:S01]  /*1d60*/  ISETP.GT.AND P0, PT, R3.reuse, RZ, PT ;  /* 0x000000ff0300720c */ /* 0x040fe20003f04270 */
[----:B--2---:R-:W-:Y:S01]  /*1d70*/  UIADD3 UR28, UP2, UPT, UR24, 0x140, URZ ;  /* 0x00000140181c7890 */ /* 0x004fe2000ff5e0ff */
[----:B------:R-:W-:Y:S01]  /*1d80*/  R2UR UR4, R3 ;  /* 0x00000000030472ca */ /* 0x000fe200000e0000 */
[----:B------:R-:W-:Y:S01]  /*1d90*/  UIADD3 UR24, UP1, UPT, UR24, 0x1c0, URZ ;  /* 0x000001c018187890 */ /* 0x000fe2000ff3e0ff */
[----:B------:R-:W-:Y:S01]  /*1da0*/  SEL R18, R18, RZ, P0 ;  /* 0x000000ff12127207 */ /* 0x000fe20000000000 */
[----:B------:R-:W-:Y:S02]  /*1db0*/  UIADD3.X UR29, UPT, UPT, URZ, UR25, URZ, UP2, !UPT ;  /* 0x00000019ff1d7290 */ /* 0x000fe400097fe4ff */
[----:B------:R-:W-:Y:S02]  /*1dc0*/  UIADD3.X UR25, UPT, UPT, URZ, UR25, URZ, UP1, !UPT ;  /* 0x00000019ff197290 */ /* 0x000fe40008ffe4ff */
[----:B------:R-:W-:Y:S05]  /*1dd0*/  IMAD.IADD R18, R9, 0x1, R18 ;  /* 0x0000000109127824 */ /* 0x000fea00078e0212 */
[----:B------:R-:W-:Y:S01]  /*1de0*/  R2UR UR11, R18 ;  /* 0x00000000120b72ca */ /* 0x000fe200000e0000 */
[----:B------:R-:W-:Y:S04]  /*1df0*/  UISETP.LT.AND UP0, UPT, URZ, UR4, UPT ;  /* 0x00000004ff00728c */ /* 0x000fe8000bf01270 */
[----:B------:R-:W-:Y:S04]  /*1e00*/  USEL UR4, URZ, UR4, !UP0 ;  /* 0x00000004ff047287 */ /* 0x000fe8000c000000 */
[----:B------:R-:W-:Y:S04]  /*1e10*/  UIMAD UR23, UR4, 0xe, UR15 ;  /* 0x0000000e041778a4 */ /* 0x000fe8000f8e020f */
[----:B------:R1:W-:Y:S01]  /*1e20*/  UTMALDG.2D [UR8], [UR26], desc[UR6] ;  /* 0x000006081a0075b4 */ /* 0x0003e20008009000 */
[----:B------:R1:W-:Y:S04]  /*1e30*/  UTMALDG.2D [UR12], [UR28], desc[UR6] ;  /* 0x0000060c1c0075b4 */ /* 0x0003e80008009000 */
[----:B------:R1:W-:Y:S01]  /*1e40*/  UTMALDG.2D [UR20], [UR24], desc[UR6] ;  /* 0x00000614180075b4 */ /* 0x0003e20008009000 */
[----:B------:R1:W-:Y:S01]  /*1e50*/  SYNCS.ARRIVE.TRANS64 RZ, [R8+URZ+0x31800], R19 ;  /* 0x0318001308ff79a7 */ /* 0x0003e200080000ff */
[----:B------:R-:W2:Y:S02]  /*1e60*/  SYNCS.PHASECHK.TRANS64.TRYWAIT P0, [R8+URZ+0x31828], R15 ;  /* 0x0318280f080075a7 */ /* 0x000ea400080011ff */
[----:B-12---:R-:W-:Y:S05]  /*1e70*/  @!P0 BRA `(.L_x_26) ;  /* 0x0000002400308947 */ /* 0x006fea0003800000 */
.L_x_70:
[----:B------:R-:W-:Y:S01]  /*1e80*/  R2UR UR4, R8 ;  /* 0x00000000080472ca */ /* 0x000fe200000e0000 */
[----:B------:R-:W-:Y:S01]  /*1e90*/  UMOV UR14, 0x0 ;  /* 0x00000000000e7882 */ /* 0x000fe20000000000 */
[----:B------:R-:W-:Y:S01]  /*1ea0*/  R2UR UR10, R10 ;  /* 0x000000000a0a72ca */ /* 0x000fe200000e0000 */
[----:B------:R-:W-:Y:S01]  /*1eb0*/  UMOV UR15, 0x10000000 ;  /* 0x10000000000f7882 */ /* 0x000fe20000000000 */
[----:B------:R-:W-:Y:S01]  /*1ec0*/  R2UR UR16, R24 ;  /* 0x00000000181072ca */ /* 0x000fe200000e0000 */
[----:B------:R-:W-:Y:S01]  /*1ed0*/  IMAD.MOV.U32 R19, RZ, RZ, 0xb000 ;  /* 0x0000b000ff137424 */ /* 0x000fe200078e00ff */
[----:B------:R-:W-:Y:S02]  /*1ee0*/  R2UR UR17, R25 ;  /* 0x00000000191172ca */ /* 0x000fe400000e0000 */
[----:B------:R-:W-:Y:S02]  /*1ef0*/  R2UR UR11, R2 ;  /* 0x00000000020b72ca */ /* 0x000fe400000e0000 */
[----:B------:R-:W-:Y:S02]  /*1f00*/  R2UR UR12, R22 ;  /* 0x00000000160c72ca */ /* 0x000fe400000e0000 */
[----:B------:R-:W-:Y:S01]  /*1f10*/  R2UR UR13, R23 ;  /* 0x00000000170d72ca */ /* 0x000fe200000e0000 */
[----:B------:R-:W-:Y:S01]  /*1f20*/  UIADD3 UR9, UPT, UPT, UR4, 0x31808, URZ ;  /* 0x0003180804097890 */ /* 0x000fe2000fffe0ff */
[----:B------:R-:W-:Y:S01]  /*1f30*/  R2UR UR7, R18 ;  /* 0x00000000120772ca */ /* 0x000fe200000e0000 */
[----:B------:R-:W-:Y:S02]  /*1f40*/  UIADD3 UR10, UPT, UPT, UR10, -0x80, URZ ;  /* 0xffffff800a0a7890 */ /* 0x000fe4000fffe0ff */
[----:B------:R-:W-:Y:S02]  /*1f50*/  UIADD3 UR8, UPT, UPT, UR4, 0x8000, URZ ;  /* 0x0000800004087890 */ /* 0x000fe4000fffe0ff */
[----:B------:R-:W-:Y:S01]  /*1f60*/  UIADD3 UR4, UPT, UPT, UR4, 0x1b000, URZ ;  /* 0x0001b00004047890 */ /* 0x000fe2000fffe0ff */
[----:B------:R-:W-:Y:S02]  /*1f70*/  UMOV UR5, UR9 ;  /* 0x0000000900057c82 */ /* 0x000fe40008000000 */
[----:B------:R-:W-:Y:S04]  /*1f80*/  UMOV UR6, UR10 ;  /* 0x0000000a00067c82 */ /* 0x000fe80008000000 */
[----:B------:R2:W-:Y:S02]  /*1f90*/  UTMALDG.2D [UR8], [UR16], desc[UR14] ;  /* 0x00000e08100075b4 */ /* 0x0005e40008009000 */
[----:B------:R2:W-:Y:S01]  /*1fa0*/  UTMALDG.2D [UR4], [UR12], desc[UR14] ;  /* 0x00000e040c0075b4 */ /* 0x0005e20008009000 */
[----:B------:R2:W-:Y:S01]  /*1fb0*/  SYNCS.ARRIVE.TRANS64 RZ, [R8+URZ+0x31808], R19 ;  /* 0x0318081308ff79a7 */ /* 0x0005e200080000ff */
[----:B------:R-:W3:Y:S02]  /*1fc0*/  SYNCS.PHASECHK.TRANS64.TRYWAIT P0, [R8+URZ+0x31830], R15 ;  /* 0x0318300f080075a7 */ /* 0x000ee400080011ff */
[----:B--23--:R-:W-:Y:S05]  /*1fd0*/  @!P0 BRA `(.L_x_27) ;  /* 0x0000002000f48947 */ /* 0x00cfea0003800000 */
.L_x_72:
[----:B------:R-:W-:Y:S01]  /*1fe0*/  R2UR UR4, R8 ;  /* 0x00000000080472ca */ /* 0x000fe200000e0000 */
[----:B------:R-:W-:Y:S01]  /*1ff0*/  UMOV UR14, 0x0 ;  /* 0x00000000000e7882 */ /* 0x000fe20000000000 */
[----:B------:R-:W-:Y:S01]  /*2000*/  R2UR UR10, R10 ;  /* 0x000000000a0a72ca */ /* 0x000fe200000e0000 */
[----:B------:R-:W-:Y:S01]  /*2010*/  UMOV UR15, 0x10000000 ;  /* 0x10000000000f7882 */ /* 0x000fe20000000000 */
[----:B------:R-:W-:Y:S01]  /*2020*/  R2UR UR16, R24 ;  /* 0x00000000181072ca */ /* 0x000fe200000e0000 */
[----:B------:R-:W-:Y:S01]  /*2030*/  VIADD R3, R10, 0x80 ;  /* 0x000000800a037836 */ /* 0x000fe20000000000 */
[----:B------:R-:W-:Y:S02]  /*2040*/  R2UR UR17, R25 ;  /* 0x00000000191172ca */ /* 0x000fe400000e0000 */
[----:B------:R-:W-:Y:S02]  /*2050*/  R2UR UR11, R2 ;  /* 0x00000000020b72ca */ /* 0x000fe400000e0000 */
[----:B------:R-:W-:Y:S02]  /*2060*/  R2UR UR12, R22 ;  /* 0x00000000160c72ca */ /* 0x000fe400000e0000 */
[----:B------:R-:W-:Y:S01]  /*2070*/  R2UR UR13, R23 ;  /* 0x00000000170d72ca */ /* 0x000fe200000e0000 */
[----:B------:R-:W-:Y:S01]  /*2080*/  UIADD3 UR9, UPT, UPT, UR4, 0x31810, URZ ;  /* 0x0003181004097890 */ /* 0x000fe2000fffe0ff */
[----:B------:R-:W-:Y:S01]  /*2090*/  R2UR UR7, R18 ;  /* 0x00000000120772ca */ /* 0x000fe200000e0000 */
[----:B------:R-:W-:Y:S02]  /*20a0*/  UIADD3 UR8, UPT, UPT, UR4, 0xc000, URZ ;  /* 0x0000c00004087890 */ /* 0x000fe4000fffe0ff */
[----:B------:R-:W-:Y:S01]  /*20b0*/  UIADD3 UR4, UPT, UPT, UR4, 0x22000, URZ ;  /* 0x0002200004047890 */ /* 0x000fe2000fffe0ff */
[----:B------:R-:W-:Y:S02]  /*20c0*/  UMOV UR6, UR10 ;  /* 0x0000000a00067c82 */ /* 0x000fe40008000000 */
[----:B------:R-:W-:Y:S04]  /*20d0*/  UMOV UR5, UR9 ;  /* 0x0000000900057c82 */ /* 0x000fe80008000000 */
[----:B------:R2:W-:Y:S03]  /*20e0*/  UTMALDG.2D [UR8], [UR16], desc[UR14] ;  /* 0x00000e08100075b4 */ /* 0x0005e60008009000 */
[----:B------:R2:W-:Y:S01]  /*20f0*/  UTMALDG.2D [UR4], [UR12], desc[UR14] ;  /* 0x00000e040c0075b4 */ /* 0x0005e20008009000 */
[----:B------:R2:W-:Y:S01]  /*2100*/  SYNCS.ARRIVE.TRANS64 RZ, [R8+URZ+0x31810], R19 ;  /* 0x0318101308ff79a7 */ /* 0x0005e200080000ff */
[----:B------:R-:W3:Y:S02]  /*2110*/  SYNCS.PHASECHK.TRANS64.TRYWAIT P0, [R8+URZ+0x31838], R15 ;  /* 0x0318380f080075a7 */ /* 0x000ee400080011ff */
[----:B--23--:R-:W-:Y:S05]  /*2120*/  @!P0 BRA `(.L_x_28) ;  /* 0x0000002000bc8947 */ /* 0x00cfea0003800000 */
.L_x_74:
[----:B------:R-:W-:Y:S01]  /*2130*/  R2UR UR4, R8 ;  /* 0x00000000080472ca */ /* 0x000fe200000e0000 */
[----:B------:R-:W-:Y:S01]  /*2140*/  UMOV UR14, 0x0 ;  /* 0x00000000000e7882 */ /* 0x000fe20000000000 */
[----:B------:R-:W-:Y:S01]  /*2150*/  R2UR UR16, R24 ;  /* 0x00000000181072ca */ /* 0x000fe200000e0000 */
[----:B------:R-:W-:Y:S01]  /*2160*/  UMOV UR15, 0x10000000 ;  /* 0x10000000000f7882 */ /* 0x000fe20000000000 */
[----:B------:R-:W-:Y:S01]  /*2170*/  R2UR UR17, R25 ;  /* 0x00000000191172ca */ /* 0x000fe200000e0000 */
[----:B------:R-:W-:Y:S01]  /*2180*/  VIADD R10, R10, 0x200 ;  /* 0x000002000a0a7836 */ /* 0x000fe20000000000 */
[----:B------:R-:W-:Y:S01]  /*2190*/  R2UR UR10, R3 ;  /* 0x00000000030a72ca */ /* 0x000fe200000e0000 */
[----:B------:R-:W-:Y:S01]  /*21a0*/  VIADD R0, R0, 0x1 ;  /* 0x0000000100007836 */ /* 0x000fe20000000000 */
[----:B------:R-:W-:Y:S02]  /*21b0*/  R2UR UR11, R2 ;  /* 0x00000000020b72ca */ /* 0x000fe400000e0000 */
[----:B------:R-:W-:Y:S02]  /*21c0*/  R2UR UR12, R22 ;  /* 0x00000000160c72ca */ /* 0x000fe400000e0000 */
[----:B------:R-:W-:Y:S01]  /*21d0*/  R2UR UR13, R23 ;  /* 0x00000000170d72ca */ /* 0x000fe200000e0000 */
[----:B------:R-:W-:Y:S01]  /*21e0*/  UIADD3 UR9, UPT, UPT, UR4, 0x31818, URZ ;  /* 0x0003181804097890 */ /* 0x000fe2000fffe0ff */
[----:B------:R-:W-:Y:S01]  /*21f0*/  R2UR UR7, R18 ;  /* 0x00000000120772ca */ /* 0x000fe200000e0000 */
[----:B------:R-:W-:Y:S01]  /*2200*/  UIADD3 UR8, UPT, UPT, UR4, 0x10000, URZ ;  /* 0x0001000004087890 */ /* 0x000fe2000fffe0ff */
[----:B------:R-:W-:Y:S01]  /*2210*/  ISETP.NE.AND P0, PT, R10, 0x1d00, PT ;  /* 0x00001d000a00780c */ /* 0x000fe20003f05270 */
[----:B------:R-:W-:Y:S02]  /*2220*/  UIADD3 UR4, UPT, UPT, UR4, 0x29000, URZ ;  /* 0x0002900004047890 */ /* 0x000fe4000fffe0ff */
[----:B------:R-:W-:Y:S01]  /*2230*/  UMOV UR6, UR10 ;  /* 0x0000000a00067c82 */ /* 0x000fe20008000000 */
[----:B------:R-:W-:Y:S04]  /*2240*/  UMOV UR5, UR9 ;  /* 0x0000000900057c82 */ /* 0x000fe80008000000 */
[----:B------:R2:W-:Y:S03]  /*2250*/  UTMALDG.2D [UR8], [UR16], desc[UR14] ;  /* 0x00000e08100075b4 */ /* 0x0005e60008009000 */
[----:B------:R2:W-:Y:S01]  /*2260*/  UTMALDG.2D [UR4], [UR12], desc[UR14] ;  /* 0x00000e040c0075b4 */ /* 0x0005e20008009000 */
[----:B------:R2:W-:Y:S01]  /*2270*/  SYNCS.ARRIVE.TRANS64 RZ, [R8+URZ+0x31818], R19 ;  /* 0x0318181308ff79a7 */ /* 0x0005e200080000ff */
[----:B------:R-:W-:Y:S05]  /*2280*/  @P0 BRA `(.L_x_29) ;  /* 0xfffffff800180947 */ /* 0x000fea000383ffff */
[----:B------:R-:W-:-:S13]  /*2290*/  ISETP.NE.AND P0, PT, R14, R11, PT ;  /* 0x0000000b0e00720c */ /* 0x000fda0003f05270 */
[----:B--2---:R-:W-:Y:S05]  /*22a0*/  @!P0 EXIT ;  /* 0x000000000000894d */ /* 0x004fea0003800000 */
[----:B------:R-:W-:-:S05]  /*22b0*/  IADD3 R14, PT, PT, R14, 0x1, RZ ;  /* 0x000000010e0e7810 */ /* 0x000fca0007ffe0ff */
[----:B------:R-:W-:Y:S01]  /*22c0*/  IMAD R0, R14, 0x85, R12 ;  /* 0x000000850e007824 */ /* 0x000fe200078e020c */
[----:B------:R-:W-:Y:S06]  /*22d0*/  BRA `(.L_x_30) ;  /* 0xfffffff4009c7947 */ /* 0x000fec000383ffff */
.L_x_13:
[----:B------:R-:W-:-:S04]  /*22e0*/  LOP3.LUT R0, R3, 0xfffffffc, RZ, 0xc0, !PT ;  /* 0xfffffffc03007812 */ /* 0x000fc800078ec0ff */
[----:B------:R-:W-:-:S13]  /*22f0*/  ISETP.NE.AND P0, PT, R0, 0x4, PT ;  /* 0x000000040000780c */ /* 0x000fda0003f05270 */
[----:B-1----:R-:W-:Y:S05]  /*2300*/  @P0 EXIT ;  /* 0x000000000000094d */ /* 0x002fea0003800000 */
[----:B------:R-:W1:Y:S01]  /*2310*/  S2R R0, SR_CgaCtaId ;  /* 0x0000000000007919 */ /* 0x000e620000008800 */
[----:B------:R-:W-:-:S04]  /*2320*/  MOV R7, 0x400 ;  /* 0x0000040000077802 */ /* 0x000fc80000000f00 */
[----:B-1----:R-:W-:-:S05]  /*2330*/  LEA R0, R0, R7, 0x18 ;  /* 0x0000000700007211 */ /* 0x002fca00078ec0ff */
[----:B------:R-:W1:Y:S02]  /*2340*/  LDS R2, [R0+0x31880] ;  /* 0x0318800000027984 */ /* 0x000e640000000800 */
[----:B-1----:R-:W-:-:S13]  /*2350*/  ISETP.NE.AND P0, PT, R2, RZ, PT ;  /* 0x000000ff0200720c */ /* 0x002fda0003f05270 */
[----:B------:R-:W-:Y:S05]  /*2360*/  @!P0 BRA `(.L_x_31) ;  /* 0x0000000000048947 */ /* 0x000fea0003800000 */
[----:B------:R-:W-:Y:S05]  /*2370*/  BPT.TRAP 0x1 ;  /* 0x000000040000795c */ /* 0x000fea0000300000 */
.L_x_31:
[----:B------:R-:W1:Y:S01]  /*2380*/  S2UR UR4, SR_CTAID.X ;  /* 0x00000000000479c3 */ /* 0x000e620000002500 */
[----:B------:R-:W-:Y:S02]  /*2390*/  IADD3 R3, PT, PT, R3, -0x4, RZ ;  /* 0xfffffffc03037810 */ /* 0x000fe40007ffe0ff */
[----:B-1----:R-:W-:-:S13]  /*23a0*/  ISETP.LE.U32.AND P0, PT, R5, UR4, PT ;  /* 0x0000000405007c0c */ /* 0x002fda000bf03070 */
[----:B------:R-:W-:Y:S05]  /*23b0*/  @P0 BRA `(.L_x_32) ;  /* 0x0000001800d00947 */ /* 0x000fea0003800000 */
[----:B------:R-:W-:Y:S02]  /*23c0*/  IMAD.U32 R31, RZ, RZ, UR4 ;  /* 0x00000004ff1f7e24 */ /* 0x000fe4000f8e00ff */
[----:B------:R-:W-:Y:S02]  /*23d0*/  IMAD.SHL.U32 R21, R21, 0x4, RZ ;  /* 0x0000000415157824 */ /* 0x000fe400078e00ff */
[----:B------:R-:W-:Y:S01]  /*23e0*/  IMAD.SHL.U32 R30, R3, 0x800, RZ ;  /* 0x00000800031e7824 */ /* 0x000fe200078e00ff */
[----:B------:R-:W-:Y:S01]  /*23f0*/  LOP3.LUT R22, RZ, R31, RZ, 0x33, !PT ;  /* 0x0000001fff167212 */ /* 0x000fe200078e33ff */
[C---:B------:R-:W-:Y:S01]  /*2400*/  VIADD R27, R21.reuse, 0x1 ;  /* 0x00000001151b7836 */ /* 0x040fe20000000000 */
[--C-:B------:R-:W-:Y:S01]  /*2410*/  SHF.R.U32.HI R29, RZ, 0x3, R21.reuse ;  /* 0x00000003ff1d7819 */ /* 0x100fe20000011615 */
[----:B------:R-:W-:Y:S01]  /*2420*/  IMAD.MOV.U32 R23, RZ, RZ, RZ ;  /* 0x000000ffff177224 */ /* 0x000fe200078e00ff */
[----:B------:R-:W-:Y:S01]  /*2430*/  IADD3 R25, PT, PT, R21, 0x3, RZ ;  /* 0x0000000315197810 */ /* 0x000fe20007ffe0ff */
[----:B------:R-:W-:Y:S01]  /*2440*/  IMAD.IADD R22, R5, 0x1, R22 ;  /* 0x0000000105167824 */ /* 0x000fe200078e0216 */
[----:B------:R-:W-:Y:S01]  /*2450*/  LOP3.LUT R2, R29, 0x3, RZ, 0xc0, !PT ;  /* 0x000000031d027812 */ /* 0x000fe200078ec0ff */
[----:B------:R-:W-:Y:S01]  /*2460*/  VIADD R5, R21, 0x2 ;  /* 0x0000000215057836 */ /* 0x000fe20000000000 */
[----:B------:R-:W-:Y:S01]  /*2470*/  PRMT R24, R31, 0x7610, R24 ;  /* 0x000076101f187816 */ /* 0x000fe20000000018 */
[----:B------:R-:W-:Y:S01]  /*2480*/  IMAD.HI.U32 R22, R22, -0x99fc267, RZ ;  /* 0xf6603d9916167827 */ /* 0x000fe200078e00ff */
[----:B------:R-:W-:-:S02]  /*2490*/  LOP3.LUT R28, R2, 0x4, R21, 0xf8, !PT ;  /* 0x00000004021c7812 */ /* 0x000fc400078ef815 */
[C---:B------:R-:W-:Y:S02]  /*24a0*/  LOP3.LUT R27, R2.reuse, 0x5, R27, 0x78, !PT ;  /* 0x00000005021b7812 */ /* 0x040fe400078e781b */
[----:B------:R-:W-:Y:S02]  /*24b0*/  SHF.R.U32.HI R22, RZ, 0x7, R22 ;  /* 0x00000007ff167819 */ /* 0x000fe40000011616 */
[C---:B------:R-:W-:Y:S02]  /*24c0*/  LOP3.LUT R26, R2.reuse, 0x6, R5, 0x78, !PT ;  /* 0x00000006021a7812 */ /* 0x040fe400078e7805 */
[----:B------:R-:W-:Y:S01]  /*24d0*/  LOP3.LUT R25, R2, 0x7, R25, 0x78, !PT ;  /* 0x0000000702197812 */ /* 0x000fe200078e7819 */
[----:B------:R-:W-:Y:S01]  /*24e0*/  IMAD.MOV R22, RZ, RZ, -R22 ;  /* 0x000000ffff167224 */ /* 0x000fe200078e0a16 */
[----:B------:R-:W-:-:S07]  /*24f0*/  MOV R21, 0xffffffff ;  /* 0xffffffff00157802 */ /* 0x000fce0000000f00 */
.L_x_55:
[----:B------:R-:W-:Y:S01]  /*2500*/  VIADD R21, R21, 0x1 ;  /* 0x0000000115157836 */ /* 0x000fe20000000000 */
[----:B------:R-:W-:Y:S05]  /*2510*/  YIELD ;  /* 0x0000000000007946 */ /* 0x000fea0003800000 */
[----:B--2---:R-:W-:Y:S01]  /*2520*/  IMAD.SHL.U32 R5, R21, 0x8, RZ ;  /* 0x0000000815057824 */ /* 0x004fe200078e00ff */
[----:B------:R-:W-:Y:S01]  /*2530*/  SHF.R.U32.HI R7, RZ, 0x1, R21 ;  /* 0x00000001ff077819 */ /* 0x000fe20000011615 */
[----:B------:R-:W-:Y:S01]  /*2540*/  VIADD R22, R22, 0x1 ;  /* 0x0000000116167836 */ /* 0x000fe20000000000 */
[----:B------:R-:W-:Y:S02]  /*2550*/  SHF.R.U32.HI R39, RZ, 0x4, R31 ;  /* 0x00000004ff277819 */ /* 0x000fe4000001161f */
[----:B------:R-:W-:-:S02]  /*2560*/  LOP3.LUT R5, R5, 0x8, RZ, 0xc0, !PT ;  /* 0x0000000805057812 */ /* 0x000fc400078ec0ff */
[----:B------:R-:W-:Y:S01]  /*2570*/  LOP3.LUT R7, R7, 0x1, RZ, 0xc0, !PT ;  /* 0x0000000107077812 */ /* 0x000fe200078ec0ff */
[----:B------:R-:W-:Y:S01]  /*2580*/  IMAD.HI.U32 R39, R39, 0xd79435f, RZ ;  /* 0x0d79435f27277827 */ /* 0x000fe200078e00ff */
[----:B------:R-:W-:Y:S02]  /*2590*/  ISETP.NE.AND P1, PT, R3, RZ, PT ;  /* 0x000000ff0300720c */ /* 0x000fe40003f25270 */
[----:B------:R-:W-:Y:S01]  /*25a0*/  SHF.L.U32 R7, R7, 0x1f, RZ ;  /* 0x0000001f07077819 */ /* 0x000fe200000006ff */
[----:B------:R-:W-:Y:S01]  /*25b0*/  IMAD.IADD R2, R0, 0x1, R5 ;  /* 0x0000000100027824 */ /* 0x000fe200078e0205 */
[C---:B------:R-:W-:Y:S01]  /*25c0*/  PRMT R4, R39.reuse, 0x9910, RZ ;  /* 0x0000991027047816 */ /* 0x040fe200000000ff */
[----:B------:R-:W-:Y:S01]  /*25d0*/  IMAD R35, R39, -0x10, R20 ;  /* 0xfffffff027237824 */ /* 0x000fe200078e0214 */
[----:B------:R-:W-:Y:S01]  /*25e0*/  ISETP.NE.AND P0, PT, R22, 0x1, PT ;  /* 0x000000011600780c */ /* 0x000fe20003f05270 */
[----:B------:R-:W1:Y:S02]  /*25f0*/  SYNCS.PHASECHK.TRANS64.TRYWAIT P2, [R2+URZ+0x31860], R7 ;  /* 0x03186007020075a7 */ /* 0x000e6400080411ff */
[----:B------:R-:W-:-:S05]  /*2600*/  IMAD R4, R4, 0x130, RZ ;  /* 0x0000013004047824 */ /* 0x000fca00078e02ff */
[----:B------:R-:W-:-:S04]  /*2610*/  IADD3 R5, PT, PT, RZ, -R4, RZ ;  /* 0x80000004ff057210 */ /* 0x000fc80007ffe0ff */
[----:B------:R-:W-:Y:S01]  /*2620*/  PRMT R5, R5, 0x7710, RZ ;  /* 0x0000771005057816 */ /* 0x000fe200000000ff */
[----:B-1----:R-:W-:Y:S06]  /*2630*/  @!P2 BRA `(.L_x_33) ;  /* 0x0000001c0094a947 */ /* 0x002fec0003800000 */
.L_x_76:
[----:B------:R-:W-:Y:S01]  /*2640*/  NOP ;  /* 0x0000000000007918 */ /* 0x000fe20000000000 */
[----:B------:R-:W-:Y:S01]  /*2650*/  LOP3.LUT R6, R21, 0x1, RZ, 0xc0, !PT ;  /* 0x0000000115067812 */ /* 0x000fe200078ec0ff */
[----:B------:R-:W-:Y:S01]  /*2660*/  IMAD.IADD R38, R5, 0x1, R24 ;  /* 0x0000000105267824 */ /* 0x000fe200078e0218 */
[----:B------:R-:W-:Y:S01]  /*2670*/  VIMNMX.U32 R35, PT, PT, R35, 0x10, PT ;  /* 0x0000001023237848 */ /* 0x000fe20003fe0000 */
[----:B------:R-:W-:Y:S06]  /*2680*/  @P1 BRA `(.L_x_34) ;  /* 0x0000000000041947 */ /* 0x000fec0003800000 */
[----:B------:R-:W-:-:S04]  /*2690*/  DEPBAR.LE SB0, 0x1 ;  /* 0x000080400000791a */ /* 0x000fc80000000000 */
.L_x_34:
[----:B------:R-:W-:Y:S02]  /*26a0*/  LOP3.LUT R8, R38, 0xffff, RZ, 0xc0, !PT ;  /* 0x0000ffff26087812 */ /* 0x000fe400078ec0ff */
[----:B------:R-:W-:Y:S02]  /*26b0*/  MOV R4, 0x26d0 ;  /* 0x000026d000047802 */ /* 0x000fe40000000f00 */
[----:B-1----:R-:W-:Y:S05]  /*26c0*/  CALL.REL.NOINC `($__internal_3_$__cuda_sm20_div_u16) ;  /* 0x0000001c00ac7944 */ /* 0x002fea0003c00000 */
[----:B------:R-:W-:Y:S05]  /*26d0*/  WARPSYNC.ALL ;  /* 0x0000000000007948 */ /* 0x000fea0003800000 */
[----:B------:R-:W-:Y:S01]  /*26e0*/  NOP ;  /* 0x0000000000007918 */ /* 0x000fe20000000000 */
[----:B------:R-:W-:Y:S02]  /*26f0*/  ISETP.NE.AND P1, PT, R3, RZ, PT ;  /* 0x000000ff0300720c */ /* 0x000fe40003f25270 */
[----:B------:R-:W-:Y:S01]  /*2700*/  R2UR UR7, R6 ;  /* 0x00000000060772ca */ /* 0x000fe200000e0000 */
[----:B------:R-:W-:Y:S01]  /*2710*/  BAR.SYNC.DEFER_BLOCKING 0x8, 0x80 ;  /* 0x0202000000007b1d */ /* 0x000fe20000010000 */
[----:B------:R-:W-:Y:S01]  /*2720*/  IMAD R32, R23, 0x2000, R30 ;  /* 0x0000200017207824 */ /* 0x000fe200078e021e */
[----:B------:R-:W-:-:S03]  /*2730*/  PRMT R40, R36, 0x9910, RZ ;  /* 0x0000991024287816 */ /* 0x000fc600000000ff */
[----:B------:R-:W-:-:S04]  /*2740*/  IMAD R37, R29, 0x80, R32 ;  /* 0x000000801d257824 */ /* 0x000fc800078e0220 */
[----:B------:R-:W-:-:S03]  /*2750*/  IMAD R33, R28, 0x10, R37 ;  /* 0x000000101c217824 */ /* 0x000fc600078e0225 */
[----:B------:R-:W-:-:S09]  /*2760*/  UIMAD UR7, UR7, 0xe0, URZ ;  /* 0x000000e0070778a4 */ /* 0x000fd2000f8e02ff */
[----:B------:R-:W1:Y:S01]  /*2770*/  LDTM.x8 R12, tmem[UR7] ;  /* 0x00000007000c79ee */ /* 0x000e6200081c0000 */
[----:B------:R-:W-:Y:S01]  /*2780*/  NOP ;  /* 0x0000000000007918 */ /* 0x000fe20000000000 */
[----:B-1----:R-:W1:Y:S01]  /*2790*/  LDTM.x8 R4, tmem[UR7+0x8] ;  /* 0x00000807000479ee */ /* 0x002e6200081c0000 */
[----:B------:R-:W-:Y:S02]  /*27a0*/  F2FP.BF16.F32.PACK_AB R12, R13, R12 ;  /* 0x0000000c0d0c723e */ /* 0x000fe400000010ff */
[----:B------:R-:W-:Y:S02]  /*27b0*/  F2FP.BF16.F32.PACK_AB R13, R15, R14 ;  /* 0x0000000e0f0d723e */ /* 0x000fe400000010ff */
[----:B------:R-:W-:Y:S01]  /*27c0*/  F2FP.BF16.F32.PACK_AB R14, R17, R16 ;  /* 0x00000010110e723e */ /* 0x000fe200000010ff */
[C---:B------:R-:W-:Y:S01]  /*27d0*/  IMAD.IADD R16, R0.reuse, 0x1, R33 ;  /* 0x0000000100107824 */ /* 0x040fe200078e0221 */
[----:B------:R-:W-:Y:S02]  /*27e0*/  F2FP.BF16.F32.PACK_AB R15, R19, R18 ;  /* 0x00000012130f723e */ /* 0x000fe400000010ff */
[----:B-1----:R-:W-:Y:S01]  /*27f0*/  F2FP.BF16.F32.PACK_AB R33, R7, R6 ;  /* 0x000000060721723e */ /* 0x002fe200000010ff */
[----:B------:R-:W-:Y:S01]  /*2800*/  IMAD R7, R27, 0x10, R37 ;  /* 0x000000101b077824 */ /* 0x000fe200078e0225 */
[----:B------:R-:W-:Y:S01]  /*2810*/  F2FP.BF16.F32.PACK_AB R32, R5, R4 ;  /* 0x000000040520723e */ /* 0x000fe200000010ff */
[----:B------:R1:W-:Y:S01]  /*2820*/  STS.128 [R16], R12 ;  /* 0x0000000c10007388 */ /* 0x0003e20000000c00 */
[----:B------:R-:W-:Y:S01]  /*2830*/  PRMT R5, R35, 0x9910, RZ ;  /* 0x0000991023057816 */ /* 0x000fe200000000ff */
[----:B------:R-:W-:Y:S01]  /*2840*/  NOP ;  /* 0x0000000000007918 */ /* 0x000fe20000000000 */
[----:B------:R-:W-:Y:S01]  /*2850*/  F2FP.BF16.F32.PACK_AB R34, R9, R8 ;  /* 0x000000080922723e */ /* 0x000fe200000010ff */
[----:B------:R-:W-:Y:S01]  /*2860*/  IMAD.IADD R42, R0, 0x1, R7 ;  /* 0x00000001002a7824 */ /* 0x000fe200078e0207 */
[----:B------:R-:W-:Y:S01]  /*2870*/  F2FP.BF16.F32.PACK_AB R35, R11, R10 ;  /* 0x0000000a0b23723e */ /* 0x000fe200000010ff */
[----:B------:R-:W-:-:S04]  /*2880*/  IMAD R40, R40, R5, RZ ;  /* 0x0000000528287224 */ /* 0x000fc800078e02ff */
[----:B------:R2:W-:Y:S01]  /*2890*/  STS.128 [R42], R32 ;  /* 0x000000202a007388 */ /* 0x0005e20000000c00 */
[----:B------:R-:W-:-:S05]  /*28a0*/  IMAD.MOV R40, RZ, RZ, -R40 ;  /* 0x000000ffff287224 */ /* 0x000fca00078e0a28 */
[----:B------:R-:W-:-:S05]  /*28b0*/  PRMT R41, R40, 0x7710, RZ ;  /* 0x0000771028297816 */ /* 0x000fca00000000ff */
[----:B------:R-:W-:-:S05]  /*28c0*/  IMAD.IADD R38, R38, 0x1, R41 ;  /* 0x0000000126267824 */ /* 0x000fca00078e0229 */
[----:B------:R-:W-:Y:S01]  /*28d0*/  LOP3.LUT R38, R38, 0xffff, RZ, 0xc0, !PT ;  /* 0x0000ffff26267812 */ /* 0x000fe200078ec0ff */
[----:B-1----:R-:W1:Y:S01]  /*28e0*/  LDTM.x8 R12, tmem[UR7+0x10] ;  /* 0x00001007000c79ee */ /* 0x002e6200081c0000 */
[----:B------:R-:W-:Y:S01]  /*28f0*/  NOP ;  /* 0x0000000000007918 */ /* 0x000fe20000000000 */
[----:B-1----:R-:W1:Y:S02]  /*2900*/  LDTM.x8 R4, tmem[UR7+0x18] ;  /* 0x00001807000479ee */ /* 0x002e6400081c0000 */
[----:B------:R-:W-:Y:S01]  /*2910*/  IMAD R39, R39, 0x10, R38 ;  /* 0x0000001027277824 */ /* 0x000fe200078e0226 */
[----:B--2---:R-:W-:-:S03]  /*2920*/  LOP3.LUT R32, R36, 0xffff, RZ, 0xc0, !PT ;  /* 0x0000ffff24207812 */ /* 0x004fc600078ec0ff */
[----:B------:R-:W-:Y:S02]  /*2930*/  IMAD.SHL.U32 R33, R39, 0x80, RZ ;  /* 0x0000008027217824 */ /* 0x000fe400078e00ff */
[----:B------:R-:W-:Y:S01]  /*2940*/  IMAD R32, R32, 0xe0, RZ ;  /* 0x000000e020207824 */ /* 0x000fe200078e02ff */
[----:B------:R-:W-:Y:S02]  /*2950*/  F2FP.BF16.F32.PACK_AB R12, R13, R12 ;  /* 0x0000000c0d0c723e */ /* 0x000fe400000010ff */
[----:B------:R-:W-:Y:S02]  /*2960*/  F2FP.BF16.F32.PACK_AB R13, R15, R14 ;  /* 0x0000000e0f0d723e */ /* 0x000fe400000010ff */
[----:B------:R-:W-:Y:S01]  /*2970*/  F2FP.BF16.F32.PACK_AB R14, R17, R16 ;  /* 0x00000010110e723e */ /* 0x000fe200000010ff */
[--C-:B------:R-:W-:Y:S01]  /*2980*/  IMAD R17, R26, 0x10, R37.reuse ;  /* 0x000000101a117824 */ /* 0x100fe200078e0225 */
[----:B------:R-:W-:Y:S01]  /*2990*/  F2FP.BF16.F32.PACK_AB R15, R19, R18 ;  /* 0x00000012130f723e */ /* 0x000fe200000010ff */
[----:B------:R-:W-:Y:S01]  /*29a0*/  IMAD R37, R25, 0x10, R37 ;  /* 0x0000001019257824 */ /* 0x000fe200078e0225 */
[----:B-1----:R-:W-:Y:S01]  /*29b0*/  F2FP.BF16.F32.PACK_AB R4, R5, R4 ;  /* 0x000000040504723e */ /* 0x002fe200000010ff */
[C---:B------:R-:W-:Y:S01]  /*29c0*/  IMAD.IADD R17, R0.reuse, 0x1, R17 ;  /* 0x0000000100117824 */ /* 0x040fe200078e0211 */
[----:B------:R-:W-:Y:S01]  /*29d0*/  F2FP.BF16.F32.PACK_AB R5, R7, R6 ;  /* 0x000000060705723e */ /* 0x000fe200000010ff */
[----:B------:R-:W-:Y:S01]  /*29e0*/  IMAD.IADD R37, R0, 0x1, R37 ;  /* 0x0000000100257824 */ /* 0x000fe200078e0225 */
[----:B------:R-:W-:-:S02]  /*29f0*/  F2FP.BF16.F32.PACK_AB R6, R9, R8 ;  /* 0x000000080906723e */ /* 0x000fc400000010ff */
[----:B------:R-:W-:Y:S01]  /*2a00*/  F2FP.BF16.F32.PACK_AB R7, R11, R10 ;  /* 0x0000000a0b07723e */ /* 0x000fe200000010ff */
[----:B------:R1:W-:Y:S01]  /*2a10*/  STS.128 [R17], R12 ;  /* 0x0000000c11007388 */ /* 0x0003e20000000c00 */
[----:B------:R-:W-:-:S03]  /*2a20*/  NOP ;  /* 0x0000000000007918 */ /* 0x000fc60000000000 */
[----:B------:R1:W-:Y:S01]  /*2a30*/  STS.128 [R37], R4 ;  /* 0x0000000425007388 */ /* 0x0003e20000000c00 */
[----:B------:R2:W-:Y:S06]  /*2a40*/  MEMBAR.ALL.CTA ;  /* 0x0000000000007992 */ /* 0x0005ec0000008000 */
[----:B--2---:R-:W2:Y:S02]  /*2a50*/  FENCE.VIEW.ASYNC.S ;  /* 0x00000000000073c6 */ /* 0x004ea40000000000 */
[----:B--2---:R-:W-:Y:S06]  /*2a60*/  BAR.SYNC.DEFER_BLOCKING 0x8, 0x80 ;  /* 0x0202000000007b1d */ /* 0x004fec0000010000 */
[----:B------:R-:W-:Y:S05]  /*2a70*/  @P1 BRA `(.L_x_35) ;  /* 0x0000000000381947 */ /* 0x000fea0003800000 */
[----:B------:R-:W-:Y:S01]  /*2a80*/  ELECT P2, URZ, PT ;  /* 0x0000000000ff782f */ /* 0x000fe20003840000 */
[----:B------:R-:W-:-:S12]  /*2a90*/  BSSY.RECONVERGENT B0, `(.L_x_35) ;  /* 0x000000c000007945 */ /* 0x000fd80003800200 */
[----:B------:R-:W-:Y:S05]  /*2aa0*/  @!P2 BRA `(.L_x_36) ;  /* 0x000000000028a947 */ /* 0x000fea0003800000 */
[----:B------:R-:W2:Y:S01]  /*2ab0*/  LDCU.64 UR8, c[0x0][0x348] ;  /* 0x00006900ff0877ac */ /* 0x000ea20008000a00 */
[----:B------:R-:W-:Y:S02]  /*2ac0*/  R2UR UR10, R23 ;  /* 0x00000000170a72ca */ /* 0x000fe400000e0000 */
[----:B------:R-:W-:Y:S02]  /*2ad0*/  R2UR UR4, R0 ;  /* 0x00000000000472ca */ /* 0x000fe400000e0000 */
[----:B------:R-:W-:Y:S02]  /*2ae0*/  R2UR UR5, R32 ;  /* 0x00000000200572ca */ /* 0x000fe400000e0000 */
[----:B------:R-:W-:-:S09]  /*2af0*/  R2UR UR6, R33 ;  /* 0x00000000210672ca */ /* 0x000fd200000e0000 */
[----:B------:R-:W-:Y:S02]  /*2b00*/  ULEA UR4, UR10, UR4, 0xd ;  /* 0x000000040a047291 */ /* 0x000fe4000f8e68ff */
[----:B--2---:R-:W-:-:S04]  /*2b10*/  UIADD3 UR8, UP0, UPT, UR8, 0x240, URZ ;  /* 0x0000024008087890 */ /* 0x004fc8000ff1e0ff */
[----:B------:R-:W-:-:S09]  /*2b20*/  UIADD3.X UR9, UPT, UPT, URZ, UR9, URZ, UP0, !UPT ;  /* 0x00000009ff097290 */ /* 0x000fd200087fe4ff */
[----:B------:R2:W-:Y:S02]  /*2b30*/  UTMASTG.2D [UR4], [UR8] ;  /* 0x00000004080073b5 */ /* 0x0005e40008008000 */
[----:B--2---:R0:W-:Y:S02]  /*2b40*/  UTMACMDFLUSH ;  /* 0x00000000000079b7 */ /* 0x0041e40000000000 */
.L_x_36:
[----:B------:R-:W-:Y:S05]  /*2b50*/  BSYNC.RECONVERGENT B0 ;  /* 0x0000000000007941 */ /* 0x000fea0003800200 */
.L_x_35:
[----:B------:R-:W-:Y:S05]  /*2b60*/  @P1 BRA `(.L_x_37) ;  /* 0x0000000000041947 */ /* 0x000fea0003800000 */
[----:B------:R-:W-:-:S04]  /*2b70*/  DEPBAR.LE SB0, 0x1 ;  /* 0x000080400000791a */ /* 0x000fc80000000000 */
.L_x_37:
[----:B------:R-:W-:Y:S01]  /*2b80*/  BAR.SYNC.DEFER_BLOCKING 0x8, 0x80 ;  /* 0x0202000000007b1d */ /* 0x000fe20000010000 */
[----:B------:R-:W-:-:S04]  /*2b90*/  LOP3.LUT R53, R23, 0x1, RZ, 0xc0, !PT ;  /* 0x0000000117357812 */ /* 0x000fc800078ec0ff */
[----:B------:R-:W-:Y:S01]  /*2ba0*/  LOP3.LUT R23, R53, 0x1, RZ, 0x3c, !PT ;  /* 0x0000000135177812 */ /* 0x000fe200078e3cff */
[----:B-1----:R-:W1:Y:S04]  /*2bb0*/  LDTM.x8 R12, tmem[UR7+0x20] ;  /* 0x00002007000c79ee */ /* 0x002e6800081c0000 */
[C---:B------:R-:W-:Y:S02]  /*2bc0*/  IMAD R34, R23.reuse, 0x2000, R30 ;  /* 0x0000200017227824 */ /* 0x040fe400078e021e */
[----:B------:R-:W-:Y:S02]  /*2bd0*/  IMAD R50, R23, 0x2000, R0 ;  /* 0x0000200017327824 */ /* 0x000fe400078e0200 */
[----:B------:R-:W-:-:S04]  /*2be0*/  IMAD R34, R29, 0x80, R34 ;  /* 0x000000801d227824 */ /* 0x000fc800078e0222 */
[--C-:B------:R-:W-:Y:S02]  /*2bf0*/  IMAD R37, R28, 0x10, R34.reuse ;  /* 0x000000101c257824 */ /* 0x100fe400078e0222 */
[--C-:B------:R-:W-:Y:S02]  /*2c00*/  IMAD R35, R27, 0x10, R34.reuse ;  /* 0x000000101b237824 */ /* 0x100fe400078e0222 */
[C---:B------:R-:W-:Y:S01]  /*2c10*/  IMAD.IADD R37, R0.reuse, 0x1, R37 ;  /* 0x0000000100257824 */ /* 0x040fe200078e0225 */
[----:B------:R-:W-:Y:S01]  /*2c20*/  NOP ;  /* 0x0000000000007918 */ /* 0x000fe20000000000 */
[----:B-1----:R-:W1:Y:S01]  /*2c30*/  LDTM.x8 R4, tmem[UR7+0x28] ;  /* 0x00002807000479ee */ /* 0x002e6200081c0000 */
[----:B------:R-:W-:Y:S02]  /*2c40*/  IMAD.IADD R35, R0, 0x1, R35 ;  /* 0x0000000100237824 */ /* 0x000fe400078e0223 */
[--C-:B------:R-:W-:Y:S02]  /*2c50*/  IMAD R39, R26, 0x10, R34.reuse ;  /* 0x000000101a277824 */ /* 0x100fe400078e0222 */
[----:B------:R-:W-:Y:S01]  /*2c60*/  IMAD R51, R25, 0x10, R34 ;  /* 0x0000001019337824 */ /* 0x000fe200078e0222 */
[----:B------:R-:W-:Y:S01]  /*2c70*/  F2FP.BF16.F32.PACK_AB R44, R13, R12 ;  /* 0x0000000c0d2c723e */ /* 0x000fe200000010ff */
[C---:B------:R-:W-:Y:S01]  /*2c80*/  IMAD.IADD R39, R0.reuse, 0x1, R39 ;  /* 0x0000000100277824 */ /* 0x040fe200078e0227 */
[----:B------:R-:W-:Y:S01]  /*2c90*/  F2FP.BF16.F32.PACK_AB R45, R15, R14 ;  /* 0x0000000e0f2d723e */ /* 0x000fe200000010ff */
[----:B------:R-:W-:Y:S01]  /*2ca0*/  IMAD.IADD R51, R0, 0x1, R51 ;  /* 0x0000000100337824 */ /* 0x000fe200078e0233 */
[----:B------:R-:W-:-:S02]  /*2cb0*/  F2FP.BF16.F32.PACK_AB R46, R17, R16 ;  /* 0x00000010112e723e */ /* 0x000fc400000010ff */
[----:B------:R-:W-:-:S05]  /*2cc0*/  F2FP.BF16.F32.PACK_AB R47, R19, R18 ;  /* 0x00000012132f723e */ /* 0x000fca00000010ff */
[----:B------:R2:W-:Y:S01]  /*2cd0*/  STS.128 [R37], R44 ;  /* 0x0000002c25007388 */ /* 0x0005e20000000c00 */
[----:B------:R-:W-:Y:S01]  /*2ce0*/  NOP ;  /* 0x0000000000007918 */ /* 0x000fe20000000000 */
[----:B-1----:R-:W1:Y:S01]  /*2cf0*/  LDTM.x8 R12, tmem[UR7+0x30] ;  /* 0x00003007000c79ee */ /* 0x002e6200081c0000 */
[----:B------:R-:W-:Y:S02]  /*2d00*/  F2FP.BF16.F32.PACK_AB R40, R5, R4 ;  /* 0x000000040528723e */ /* 0x000fe400000010ff */
[----:B------:R-:W-:Y:S02]  /*2d10*/  F2FP.BF16.F32.PACK_AB R41, R7, R6 ;  /* 0x000000060729723e */ /* 0x000fe400000010ff */
[----:B------:R-:W-:Y:S02]  /*2d20*/  F2FP.BF16.F32.PACK_AB R42, R9, R8 ;  /* 0x00000008092a723e */ /* 0x000fe400000010ff */
        /* <DEDUP_REMOVED lines=10> */
[----:B-1----:R-:W-:Y:S02]  /*2dd0*/  F2FP.BF16.F32.PACK_AB R4, R5, R4 ;  /* 0x000000040504723e */ /* 0x002fe400000010ff */
[----:B------:R-:W-:Y:S02]  /*2de0*/  F2FP.BF16.F32.PACK_AB R5, R7, R6 ;  /* 0x000000060705723e */ /* 0x000fe400000010ff */
[----:B------:R-:W-:Y:S02]  /*2df0*/  F2FP.BF16.F32.PACK_AB R6, R9, R8 ;  /* 0x000000080906723e */ /* 0x000fe400000010ff */
[----:B------:R-:W-:-:S05]  /*2e00*/  F2FP.BF16.F32.PACK_AB R7, R11, R10 ;  /* 0x0000000a0b07723e */ /* 0x000fca00000010ff */
[----:B------:R2:W-:Y:S01]  /*2e10*/  STS.128 [R51], R4 ;  /* 0x0000000433007388 */ /* 0x0005e20000000c00 */
[----:B------:R1:W-:Y:S06]  /*2e20*/  MEMBAR.ALL.CTA ;  /* 0x0000000000007992 */ /* 0x0003ec0000008000 */
[----:B-1----:R-:W1:Y:S02]  /*2e30*/  FENCE.VIEW.ASYNC.S ;  /* 0x00000000000073c6 */ /* 0x002e640000000000 */
[----:B-1----:R-:W-:Y:S06]  /*2e40*/  BAR.SYNC.DEFER_BLOCKING 0x8, 0x80 ;  /* 0x0202000000007b1d */ /* 0x002fec0000010000 */
[----:B------:R-:W-:Y:S05]  /*2e50*/  @P1 BRA `(.L_x_38) ;  /* 0x0000000000381947 */ /* 0x000fea0003800000 */
[----:B------:R-:W-:Y:S01]  /*2e60*/  ELECT P2, URZ, PT ;  /* 0x0000000000ff782f */ /* 0x000fe20003840000 */
[----:B------:R-:W-:-:S12]  /*2e70*/  BSSY.RECONVERGENT B0, `(.L_x_39) ;  /* 0x000000b000007945 */ /* 0x000fd80003800200 */
[----:B------:R-:W-:Y:S05]  /*2e80*/  @!P2 BRA `(.L_x_40) ;  /* 0x000000000024a947 */ /* 0x000fea0003800000 */
[----:B------:R-:W1:Y:S01]  /*2e90*/  LDCU.64 UR8, c[0x0][0x348] ;  /* 0x00006900ff0877ac */ /* 0x000e620008000a00 */
[----:B------:R-:W-:Y:S02]  /*2ea0*/  R2UR UR5, R32 ;  /* 0x00000000200572ca */ /* 0x000fe400000e0000 */
[----:B------:R-:W-:Y:S02]  /*2eb0*/  R2UR UR4, R50 ;  /* 0x00000000320472ca */ /* 0x000fe400000e0000 */
[----:B------:R-:W-:-:S09]  /*2ec0*/  R2UR UR6, R33 ;  /* 0x00000000210672ca */ /* 0x000fd200000e0000 */
[----:B------:R-:W-:Y:S02]  /*2ed0*/  UIADD3 UR5, UPT, UPT, UR5, 0x20, URZ ;  /* 0x0000002005057890 */ /* 0x000fe4000fffe0ff */
[----:B-1----:R-:W-:-:S04]  /*2ee0*/  UIADD3 UR8, UP0, UPT, UR8, 0x240, URZ ;  /* 0x0000024008087890 */ /* 0x002fc8000ff1e0ff */
[----:B------:R-:W-:-:S09]  /*2ef0*/  UIADD3.X UR9, UPT, UPT, URZ, UR9, URZ, UP0, !UPT ;  /* 0x00000009ff097290 */ /* 0x000fd200087fe4ff */
[----:B------:R1:W-:Y:S02]  /*2f00*/  UTMASTG.2D [UR4], [UR8] ;  /* 0x00000004080073b5 */ /* 0x0003e40008008000 */
[----:B-1----:R0:W-:Y:S02]  /*2f10*/  UTMACMDFLUSH ;  /* 0x00000000000079b7 */ /* 0x0021e40000000000 */
.L_x_40:
[----:B------:R-:W-:Y:S05]  /*2f20*/  BSYNC.RECONVERGENT B0 ;  /* 0x0000000000007941 */ /* 0x000fea0003800200 */
.L_x_39:
[----:B------:R-:W-:-:S04]  /*2f30*/  DEPBAR.LE SB0, 0x1 ;  /* 0x000080400000791a */ /* 0x000fc80000000000 */
.L_x_38:
[----:B------:R-:W-:Y:S01]  /*2f40*/  BAR.SYNC.DEFER_BLOCKING 0x8, 0x80 ;  /* 0x0202000000007b1d */ /* 0x000fe20000010000 */
[C---:B------:R-:W-:Y:S02]  /*2f50*/  IMAD R38, R53.reuse, 0x2000, R30 ;  /* 0x0000200035267824 */ /* 0x040fe400078e021e */
[----:B------:R-:W-:Y:S02]  /*2f60*/  IMAD R48, R53, 0x2000, R0 ;  /* 0x0000200035307824 */ /* 0x000fe400078e0200 */
[----:B------:R-:W-:Y:S01]  /*2f70*/  IMAD R38, R29, 0x80, R38 ;  /* 0x000000801d267824 */ /* 0x000fe200078e0226 */
[----:B--2---:R-:W1:Y:S03]  /*2f80*/  LDTM.x8 R12, tmem[UR7+0x40] ;  /* 0x00004007000c79ee */ /* 0x004e6600081c0000 */
[----:B------:R-:W-:-:S04]  /*2f90*/  IMAD R49, R25, 0x10, R38 ;  /* 0x0000001019317824 */ /* 0x000fc800078e0226 */
[----:B------:R-:W-:Y:S01]  /*2fa0*/  IMAD.IADD R49, R0, 0x1, R49 ;  /* 0x0000000100317824 */ /* 0x000fe200078e0231 */
[----:B------:R-:W-:Y:S01]  /*2fb0*/  NOP ;  /* 0x0000000000007918 */ /* 0x000fe20000000000 */
[----:B-1----:R-:W1:Y:S01]  /*2fc0*/  LDTM.x8 R4, tmem[UR7+0x48] ;  /* 0x00004807000479ee */ /* 0x002e6200081c0000 */
[----:B------:R-:W-:Y:S01]  /*2fd0*/  F2FP.BF16.F32.PACK_AB R44, R13, R12 ;  /* 0x0000000c0d2c723e */ /* 0x000fe200000010ff */
[----:B------:R-:W-:Y:S01]  /*2fe0*/  IMAD R13, R28, 0x10, R38 ;  /* 0x000000101c0d7824 */ /* 0x000fe200078e0226 */
[----:B------:R-:W-:Y:S02]  /*2ff0*/  F2FP.BF16.F32.PACK_AB R45, R15, R14 ;  /* 0x0000000e0f2d723e */ /* 0x000fe400000010ff */
[----:B------:R-:W-:Y:S01]  /*3000*/  F2FP.BF16.F32.PACK_AB R46, R17, R16 ;  /* 0x00000010112e723e */ /* 0x000fe200000010ff */
[----:B------:R-:W-:Y:S01]  /*3010*/  IMAD.IADD R36, R0, 0x1, R13 ;  /* 0x0000000100247824 */ /* 0x000fe200078e020d */
[----:B------:R-:W-:-:S05]  /*3020*/  F2FP.BF16.F32.PACK_AB R47, R19, R18 ;  /* 0x00000012132f723e */ /* 0x000fca00000010ff */
[----:B------:R2:W-:Y:S01]  /*3030*/  STS.128 [R36], R44 ;  /* 0x0000002c24007388 */ /* 0x0005e20000000c00 */
        /* <DEDUP_REMOVED lines=11> */
[----:B------:R-:W-:Y:S02]  /*30f0*/  F2FP.BF16.F32.PACK_AB R12, R13, R12 ;  /* 0x0000000c0d0c723e */ /* 0x000fe400000010ff */
[----:B------:R-:W-:Y:S02]  /*3100*/  F2FP.BF16.F32.PACK_AB R13, R15, R14 ;  /* 0x0000000e0f0d723e */ /* 0x000fe400000010ff */
[----:B------:R-:W-:Y:S01]  /*3110*/  F2FP.BF16.F32.PACK_AB R14, R17, R16 ;  /* 0x00000010110e723e */ /* 0x000fe200000010ff */
[----:B------:R-:W-:Y:S01]  /*3120*/  IMAD R17, R26, 0x10, R38 ;  /* 0x000000101a117824 */ /* 0x000fe200078e0226 */
[----:B------:R-:W-:-:S03]  /*3130*/  F2FP.BF16.F32.PACK_AB R15, R19, R18 ;  /* 0x00000012130f723e */ /* 0x000fc600000010ff */
[----:B------:R-:W-:-:S05]  /*3140*/  IMAD.IADD R38, R0, 0x1, R17 ;  /* 0x0000000100267824 */ /* 0x000fca00078e0211 */
        /* <DEDUP_REMOVED lines=23> */
.L_x_43:
[----:B------:R-:W-:Y:S05]  /*32c0*/  BSYNC.RECONVERGENT B0 ;  /* 0x0000000000007941 */ /* 0x000fea0003800200 */
.L_x_42:
[----:B------:R-:W-:-:S04]  /*32d0*/  DEPBAR.LE SB0, 0x1 ;  /* 0x000080400000791a */ /* 0x000fc80000000000 */
.L_x_41:
[----:B------:R-:W-:Y:S06]  /*32e0*/  BAR.SYNC.DEFER_BLOCKING 0x8, 0x80 ;  /* 0x0202000000007b1d */ /* 0x000fec0000010000 */
[----:B--2---:R-:W1:Y:S01]  /*32f0*/  LDTM.x8 R12, tmem[UR7+0x60] ;  /* 0x00006007000c79ee */ /* 0x004e6200081c0000 */
[----:B------:R-:W-:Y:S01]  /*3300*/  NOP ;  /* 0x0000000000007918 */ /* 0x000fe20000000000 */
[----:B-1----:R-:W1:Y:S01]  /*3310*/  LDTM.x8 R4, tmem[UR7+0x68] ;  /* 0x00006807000479ee */ /* 0x002e6200081c0000 */
[----:B------:R-:W-:Y:S02]  /*3320*/  F2FP.BF16.F32.PACK_AB R44, R13, R12 ;  /* 0x0000000c0d2c723e */ /* 0x000fe400000010ff */
[----:B------:R-:W-:-:S02]  /*3330*/  F2FP.BF16.F32.PACK_AB R45, R15, R14 ;  /* 0x0000000e0f2d723e */ /* 0x000fc400000010ff */
        /* <DEDUP_REMOVED lines=39> */
.L_x_46:
[----:B------:R-:W-:Y:S05]  /*35b0*/  BSYNC.RECONVERGENT B0 ;  /* 0x0000000000007941 */ /* 0x000fea0003800200 */
.L_x_45:
[----:B------:R-:W-:-:S04]  /*35c0*/  DEPBAR.LE SB0, 0x1 ;  /* 0x000080400000791a */ /* 0x000fc80000000000 */
.L_x_44:
        /* <DEDUP_REMOVED lines=45> */
.L_x_49:
[----:B------:R-:W-:Y:S05]  /*38a0*/  BSYNC.RECONVERGENT B0 ;  /* 0x0000000000007941 */ /* 0x000fea0003800200 */
.L_x_48:
[----:B------:R-:W-:-:S04]  /*38b0*/  DEPBAR.LE SB0, 0x1 ;  /* 0x000080400000791a */ /* 0x000fc80000000000 */
.L_x_47:
        /* <DEDUP_REMOVED lines=45> */
.L_x_52:
[----:B------:R-:W-:Y:S05]  /*3b90*/  BSYNC.RECONVERGENT B0 ;  /* 0x0000000000007941 */ /* 0x000fea0003800200 */
.L_x_51:
[----:B------:R-:W-:-:S04]  /*3ba0*/  DEPBAR.LE SB0, 0x1 ;  /* 0x000080400000791a */ /* 0x000fc80000000000 */
.L_x_50:
[----:B------:R-:W-:Y:S01]  /*3bb0*/  BAR.SYNC.DEFER_BLOCKING 0x8, 0x80 ;  /* 0x0202000000007b1d */ /* 0x000fe20000010000 */
[----:B------:R-:W-:-:S05]  /*3bc0*/  VIADD R2, R2, 0x31870 ;  /* 0x0003187002027836 */ /* 0x000fca0000000000 */
[----:B------:R-:W-:Y:S01]  /*3bd0*/  PRMT R2, RZ, 0x654, R2 ;  /* 0x00000654ff027816 */ /* 0x000fe20000000002 */
[----:B--2---:R-:W1:Y:S01]  /*3be0*/  LDTM.x8 R12, tmem[UR7+0xc0] ;  /* 0x0000c007000c79ee */ /* 0x004e6200081c0000 */
        /* <DEDUP_REMOVED lines=27> */
[----:B------:R-:W-:Y:S01]  /*3da0*/  NOP ;  /* 0x0000000000007918 */ /* 0x000fe20000000000 */
[----:B------:R2:W-:Y:S01]  /*3db0*/  SYNCS.ARRIVE.TRANS64.RED.A1T0 RZ, [R2+URZ], RZ ;  /* 0x000000ff02ff79a7 */ /* 0x0005e200081004ff */
        /* <DEDUP_REMOVED lines=16> */
.L_x_54:
[----:B------:R-:W-:Y:S05]  /*3ec0*/  BSYNC.RECONVERGENT B0 ;  /* 0x0000000000007941 */ /* 0x000fea0003800200 */
.L_x_53:
[----:B------:R-:W-:Y:S02]  /*3ed0*/  IADD3 R24, PT, PT, R24, 0x85, RZ ;  /* 0x0000008518187810 */ /* 0x000fe40007ffe0ff */
[----:B------:R-:W-:Y:S01]  /*3ee0*/  IADD3 R31, PT, PT, R31, 0x85, RZ ;  /* 0x000000851f1f7810 */ /* 0x000fe20007ffe0ff */
[----:B------:R-:W-:Y:S06]  /*3ef0*/  @P0 BRA `(.L_x_55) ;  /* 0xffffffe400800947 */ /* 0x000fec000383ffff */
.L_x_32:
[----:B------:R-:W-:-:S13]  /*3f00*/  ISETP.NE.AND P0, PT, R3, 0x3, PT ;  /* 0x000000030300780c */ /* 0x000fda0003f05270 */
[----:B------:R-:W-:Y:S05]  /*3f10*/  @P0 EXIT ;  /* 0x000000000000094d */ /* 0x000fea0003800000 */
[----:B------:R-:W-:Y:S05]  /*3f20*/  WARPSYNC.ALL ;  /* 0x0000000000007948 */ /* 0x000fea0003800000 */
[----:B------:R-:W-:Y:S01]  /*3f30*/  NOP ;  /* 0x0000000000007918 */ /* 0x000fe20000000000 */
[----:B------:R-:W1:Y:S01]  /*3f40*/  S2UR UR5, SR_CgaCtaId ;  /* 0x00000000000579c3 */ /* 0x000e620000008800 */
[----:B------:R-:W-:Y:S02]  /*3f50*/  UMOV UR4, 0x50 ;  /* 0x0000005000047882 */ /* 0x000fe40000000000 */
[----:B-1----:R-:W-:-:S09]  /*3f60*/  ULEA UR5, UR5, UR4, 0x18 ;  /* 0x0000000405057291 */ /* 0x002fd2000f8ec0ff */
[----:B--2---:R-:W1:Y:S02]  /*3f70*/  LDS R2, [UR5] ;  /* 0x00000005ff027984 */ /* 0x004e640008000800 */
[----:B-1----:R-:W-:-:S04]  /*3f80*/  LOP3.LUT R0, R2, 0xffff, RZ, 0xc0, !PT ;  /* 0x0000ffff02007812 */ /* 0x002fc800078ec0ff */
[----:B------:R-:W-:-:S13]  /*3f90*/  ISETP.NE.AND P0, PT, R0, 0xffff, PT ;  /* 0x0000ffff0000780c */ /* 0x000fda0003f05270 */
[----:B------:R-:W-:Y:S05]  /*3fa0*/  @P0 BRA `(.L_x_56) ;  /* 0x0000000000480947 */ /* 0x000fea0003800000 */
[----:B------:R-:W-:-:S04]  /*3fb0*/  SHF.R.U32.HI R0, RZ, 0x10, R2 ;  /* 0x00000010ff007819 */ /* 0x000fc80000011602 */
[----:B------:R-:W-:-:S04]  /*3fc0*/  LOP3.LUT R0, R0, 0x1, RZ, 0xc0, !PT ;  /* 0x0000000100007812 */ /* 0x000fc800078ec0ff */
[----:B------:R-:W-:-:S13]  /*3fd0*/  ISETP.NE.AND P0, PT, R0, 0x1, PT ;  /* 0x000000010000780c */ /* 0x000fda0003f05270 */
[----:B------:R-:W-:Y:S05]  /*3fe0*/  @P0 BRA `(.L_x_57) ;  /* 0x00000000002c0947 */ /* 0x000fea0003800000 */
[----:B------:R-:W1:Y:S01]  /*3ff0*/  S2R R0, SR_LANEID ;  /* 0x0000000000007919 */ /* 0x000e620000000000 */
[----:B------:R-:W-:Y:S01]  /*4000*/  IMAD.MOV.U32 R2, RZ, RZ, -0x20000 ;  /* 0xfffe0000ff027424 */ /* 0x000fe200078e00ff */
[----:B------:R-:W-:Y:S02]  /*4010*/  VOTEU.ANY UR6, UPT, PT ;  /* 0x0000000000067886 */ /* 0x000fe400038e0100 */
[----:B------:R-:W-:Y:S01]  /*4020*/  UFLO.U32 UR6, UR6 ;  /* 0x00000006000672bd */ /* 0x000fe200080e0000 */
[----:B------:R-:W2:Y:S05]  /*4030*/  REDUX UR4, R2 ;  /* 0x00000000020473c4 */ /* 0x000eaa0000000000 */
[----:B-1----:R-:W-:-:S02]  /*4040*/  ISETP.EQ.U32.AND P0, PT, R0, UR6, PT ;  /* 0x0000000600007c0c */ /* 0x002fc4000bf02070 */
[----:B--2---:R-:W-:Y:S01]  /*4050*/  MOV R0, UR4 ;  /* 0x0000000400007c02 */ /* 0x004fe20008000f00 */
[----:B------:R-:W-:-:S05]  /*4060*/  UMOV UR4, 0xfffe0000 ;  /* 0xfffe000000047882 */ /* 0x000fca0000000000 */
[----:B------:R1:W-:Y:S05]  /*4070*/  UTCATOMSWS.AND URZ, UR4 ;  /* 0x0000000400ff79e3 */ /* 0x0003ea0008000000 */
[----:B------:R1:W-:Y:S01]  /*4080*/  @P0 ATOMS.AND RZ, [UR5], R0 ;  /* 0x00000000ffff098c */ /* 0x0003e2000a800005 */
[----:B------:R-:W-:Y:S05]  /*4090*/  BRA `(.L_x_58) ;  /* 0x0000000000147947 */ /* 0x000fea0003800000 */
.L_x_57:
[----:B------:R-:W-:Y:S02]  /*40a0*/  MOV R2, 0x40c0 ;  /* 0x000040c000027802 */ /* 0x000fe40000000f00 */
[----:B------:R-:W-:Y:S05]  /*40b0*/  CALL.REL.NOINC `($__internal_0_$__cuda_sm10x_tcgen05_guardrail_trap_col_being_dealloced_not_returned_by_alloc) ;  /* 0x00000004000c7944 */ /* 0x000fea0003c00000 */
[----:B------:R-:W-:Y:S05]  /*40c0*/  BRA `(.L_x_58) ;  /* 0x0000000000087947 */ /* 0x000fea0003800000 */
.L_x_56:
[----:B------:R-:W-:Y:S02]  /*40d0*/  MOV R2, 0x40f0 ;  /* 0x000040f000027802 */ /* 0x000fe40000000f00 */
[----:B------:R-:W-:Y:S05]  /*40e0*/  CALL.REL.NOINC `($__internal_2_$__cuda_sm10x_tcgen05_guardrail_trap_unallocated_columns_being_dealloced) ;  /* 0x0000000400187944 */ /* 0x000fea0003c00000 */
.L_x_58:
[----:B------:R-:W-:Y:S01]  /*40f0*/  NOP ;  /* 0x0000000000007918 */ /* 0x000fe20000000000 */
[----:B-1----:R-:W-:Y:S05]  /*4100*/  EXIT ;  /* 0x000000000000794d */ /* 0x002fea0003800000 */
.L_x_14:
[----:B------:R-:W-:-:S07]  /*4110*/  MOV R4, R5 ;  /* 0x0000000500047202 */ /* 0x000fce0000000f00 */
.L_x_59:
[----:B-1----:R1:W2:Y:S02]  /*4120*/  SYNCS.PHASECHK.TRANS64.TRYWAIT P0, [R2+URZ+0x31800], R5 ;  /* 0x03180005020075a7 */ /* 0x0022a400080011ff */
[----:B--2---:R-:W-:Y:S05]  /*4130*/  @!P0 NANOSLEEP.SYNCS 0x989680 ;  /* 0x009896800000895d */ /* 0x004fea0003900000 */
[----:B------:R-:W2:Y:S02]  /*4140*/  @!P0 SYNCS.PHASECHK.TRANS64 P0, [R2+URZ+0x31800], R5 ;  /* 0x03180005020085a7 */ /* 0x000ea400080010ff */
[----:B--2---:R-:W-:Y:S05]  /*4150*/  @!P0 BRA `(.L_x_59) ;  /* 0xfffffffc00f08947 */ /* 0x004fea000383ffff */
[----:B------:R-:W-:Y:S05]  /*4160*/  BRA `(.L_x_60) ;  /* 0xffffffc800347947 */ /* 0x000fea000383ffff */
.L_x_18:
[----:B------:R-:W-:Y:S02]  /*4170*/  MOV R8, UR10 ;  /* 0x0000000a00087c02 */ /* 0x000fe40008000f00 */
[----:B------:R-:W-:Y:S02]  /*4180*/  MOV R9, UR10 ;  /* 0x0000000a00097c02 */ /* 0x000fe40008000f00 */
[----:B------:R-:W-:-:S07]  /*4190*/  MOV R0, UR9 ;  /* 0x0000000900007c02 */ /* 0x000fce0008000f00 */
.L_x_61:
[----:B-1----:R1:W2:Y:S02]  /*41a0*/  SYNCS.PHASECHK.TRANS64.TRYWAIT P0, [R0+URZ+0x31870], R9 ;  /* 0x03187009000075a7 */ /* 0x0022a400080011ff */
[----:B--2---:R-:W-:Y:S05]  /*41b0*/  @!P0 NANOSLEEP.SYNCS 0x989680 ;  /* 0x009896800000895d */ /* 0x004fea0003900000 */
[----:B------:R-:W2:Y:S02]  /*41c0*/  @!P0 SYNCS.PHASECHK.TRANS64 P0, [R0+URZ+0x31870], R9 ;  /* 0x03187009000085a7 */ /* 0x000ea400080010ff */
[----:B--2---:R-:W-:Y:S05]  /*41d0*/  @!P0 BRA `(.L_x_61) ;  /* 0xfffffffc00f08947 */ /* 0x004fea000383ffff */
[----:B------:R-:W-:Y:S05]  /*41e0*/  BRA `(.L_x_62) ;  /* 0xffffffcc00c07947 */ /* 0x000fea000383ffff */
.L_x_19:
[----:B------:R-:W-:Y:S02]  /*41f0*/  MOV R2, UR10 ;  /* 0x0000000a00027c02 */ /* 0x000fe40008000f00 */
[----:B------:R-:W-:Y:S07]  /*4200*/  MOV R8, R9 ;  /* 0x0000000900087202 */ /* 0x000fee0000000f00 */
.L_x_63:
[----:B-1----:R1:W2:Y:S02]  /*4210*/  SYNCS.PHASECHK.TRANS64.TRYWAIT P0, [R2+URZ+0x31840], R9 ;  /* 0x03184009020075a7 */ /* 0x0022a400080011ff */
[----:B--2---:R-:W-:Y:S05]  /*4220*/  @!P0 NANOSLEEP.SYNCS 0x989680 ;  /* 0x009896800000895d */ /* 0x004fea0003900000 */
[----:B------:R-:W2:Y:S02]  /*4230*/  @!P0 SYNCS.PHASECHK.TRANS64 P0, [R2+URZ+0x31840], R9 ;  /* 0x03184009020085a7 */ /* 0x000ea400080010ff */
[----:B--2---:R-:W-:Y:S05]  /*4240*/  @!P0 BRA `(.L_x_63) ;  /* 0xfffffffc00f08947 */ /* 0x004fea000383ffff */
[----:B------:R-:W-:Y:S05]  /*4250*/  BRA `(.L_x_64) ;  /* 0xffffffcc00c47947 */ /* 0x000fea000383ffff */
.L_x_21:
[----:B------:R-:W-:Y:S02]  /*4260*/  MOV R2, UR13 ;  /* 0x0000000d00027c02 */ /* 0x000fe40008000f00 */
[----:B------:R-:W-:Y:S07]  /*4270*/  MOV R8, R9 ;  /* 0x0000000900087202 */ /* 0x000fee0000000f00 */
.L_x_65:
[----:B-1----:R1:W2:Y:S02]  /*4280*/  SYNCS.PHASECHK.TRANS64.TRYWAIT P0, [R2+URZ+0x31840], R9 ;  /* 0x03184009020075a7 */ /* 0x0022a400080011ff */
[----:B--2---:R-:W-:Y:S05]  /*4290*/  @!P0 NANOSLEEP.SYNCS 0x989680 ;  /* 0x009896800000895d */ /* 0x004fea0003900000 */
[----:B------:R-:W2:Y:S02]  /*42a0*/  @!P0 SYNCS.PHASECHK.TRANS64 P0, [R2+URZ+0x31840], R9 ;  /* 0x03184009020085a7 */ /* 0x000ea400080010ff */
[----:B--2---:R-:W-:Y:S05]  /*42b0*/  @!P0 BRA `(.L_x_65) ;  /* 0xfffffffc00f08947 */ /* 0x004fea000383ffff */
[----:B------:R-:W-:Y:S05]  /*42c0*/  BRA `(.L_x_66) ;  /* 0xffffffd0009c7947 */ /* 0x000fea000383ffff */
.L_x_25:
[----:B------:R-:W-:Y:S04]  /*42d0*/  SHF.L.U32 R18, R13, 0x1f, RZ ;  /* 0x0000001f0d127819 */ /* 0x000fe800000006ff */
[----:B------:R-:W-:Y:S07]  /*42e0*/  MOV R19, R18 ;  /* 0x0000001200137202 */ /* 0x000fee0000000f00 */
.L_x_67:
[----:B-1----:R1:W2:Y:S02]  /*42f0*/  SYNCS.PHASECHK.TRANS64.TRYWAIT P0, [R8+URZ+0x31820], R19 ;  /* 0x03182013080075a7 */ /* 0x0022a400080011ff */
[----:B--2---:R-:W-:Y:S05]  /*4300*/  @!P0 NANOSLEEP.SYNCS 0x989680 ;  /* 0x009896800000895d */ /* 0x004fea0003900000 */
[----:B------:R-:W2:Y:S02]  /*4310*/  @!P0 SYNCS.PHASECHK.TRANS64 P0, [R8+URZ+0x31820], R19 ;  /* 0x03182013080085a7 */ /* 0x000ea400080010ff */
[----:B--2---:R-:W-:Y:S05]  /*4320*/  @!P0 BRA `(.L_x_67) ;  /* 0xfffffffc00f08947 */ /* 0x004fea000383ffff */
[----:B------:R-:W-:Y:S05]  /*4330*/  BRA `(.L_x_68) ;  /* 0xffffffd800007947 */ /* 0x000fea000383ffff */
.L_x_26:
[-C--:B------:R-:W-:Y:S02]  /*4340*/  MOV R26, R15.reuse ;  /* 0x0000000f001a7202 */ /* 0x080fe40000000f00 */
[----:B------:R-:W-:Y:S07]  /*4350*/  MOV R27, R15 ;  /* 0x0000000f001b7202 */ /* 0x000fee0000000f00 */
.L_x_69:
[----:B-1----:R1:W2:Y:S02]  /*4360*/  SYNCS.PHASECHK.TRANS64.TRYWAIT P0, [R8+URZ+0x31828], R27 ;  /* 0x0318281b080075a7 */ /* 0x0022a400080011ff */
[----:B--2---:R-:W-:Y:S05]  /*4370*/  @!P0 NANOSLEEP.SYNCS 0x989680 ;  /* 0x009896800000895d */ /* 0x004fea0003900000 */
[----:B------:R-:W2:Y:S02]  /*4380*/  @!P0 SYNCS.PHASECHK.TRANS64 P0, [R8+URZ+0x31828], R27 ;  /* 0x0318281b080085a7 */ /* 0x000ea400080010ff */
[----:B--2---:R-:W-:Y:S05]  /*4390*/  @!P0 BRA `(.L_x_69) ;  /* 0xfffffffc00f08947 */ /* 0x004fea000383ffff */
[----:B------:R-:W-:Y:S05]  /*43a0*/  BRA `(.L_x_70) ;  /* 0xffffffd800b47947 */ /* 0x000fea000383ffff */
.L_x_27:
[-C--:B------:R-:W-:Y:S02]  /*43b0*/  MOV R26, R15.reuse ;  /* 0x0000000f001a7202 */ /* 0x080fe40000000f00 */
[----:B-1----:R-:W-:Y:S07]  /*43c0*/  MOV R27, R15 ;  /* 0x0000000f001b7202 */ /* 0x002fee0000000f00 */
.L_x_71:
[----:B-1----:R1:W2:Y:S02]  /*43d0*/  SYNCS.PHASECHK.TRANS64.TRYWAIT P0, [R8+URZ+0x31830], R27 ;  /* 0x0318301b080075a7 */ /* 0x0022a400080011ff */
[----:B--2---:R-:W-:Y:S05]  /*43e0*/  @!P0 NANOSLEEP.SYNCS 0x989680 ;  /* 0x009896800000895d */ /* 0x004fea0003900000 */
[----:B------:R-:W2:Y:S02]  /*43f0*/  @!P0 SYNCS.PHASECHK.TRANS64 P0, [R8+URZ+0x31830], R27 ;  /* 0x0318301b080085a7 */ /* 0x000ea400080010ff */
[----:B--2---:R-:W-:Y:S05]  /*4400*/  @!P0 BRA `(.L_x_71) ;  /* 0xfffffffc00f08947 */ /* 0x004fea000383ffff */
[----:B------:R-:W-:Y:S05]  /*4410*/  BRA `(.L_x_72) ;  /* 0xffffffd800f07947 */ /* 0x000fea000383ffff */
.L_x_28:
[-C--:B------:R-:W-:Y:S02]  /*4420*/  MOV R26, R15.reuse ;  /* 0x0000000f001a7202 */ /* 0x080fe40000000f00 */
[----:B-1----:R-:W-:Y:S07]  /*4430*/  MOV R27, R15 ;  /* 0x0000000f001b7202 */ /* 0x002fee0000000f00 */
.L_x_73:
[----:B-1----:R1:W2:Y:S02]  /*4440*/  SYNCS.PHASECHK.TRANS64.TRYWAIT P0, [R8+URZ+0x31838], R27 ;  /* 0x0318381b080075a7 */ /* 0x0022a400080011ff */
[----:B--2---:R-:W-:Y:S05]  /*4450*/  @!P0 NANOSLEEP.SYNCS 0x989680 ;  /* 0x009896800000895d */ /* 0x004fea0003900000 */
[----:B------:R-:W2:Y:S02]  /*4460*/  @!P0 SYNCS.PHASECHK.TRANS64 P0, [R8+URZ+0x31838], R27 ;  /* 0x0318381b080085a7 */ /* 0x000ea400080010ff */
[----:B--2---:R-:W-:Y:S05]  /*4470*/  @!P0 BRA `(.L_x_73) ;  /* 0xfffffffc00f08947 */ /* 0x004fea000383ffff */
[----:B------:R-:W-:Y:S05]  /*4480*/  BRA `(.L_x_74) ;  /* 0xffffffdc00287947 */ /* 0x000fea000383ffff */
.L_x_33:
[----:B------:R-:W-:-:S07]  /*4490*/  MOV R6, R7 ;  /* 0x0000000700067202 */ /* 0x000fce0000000f00 */
.L_x_75:
[----:B-1----:R1:W2:Y:S02]  /*44a0*/  SYNCS.PHASECHK.TRANS64.TRYWAIT P2, [R2+URZ+0x31860], R7 ;  /* 0x03186007020075a7 */ /* 0x0022a400080411ff */
[----:B--2---:R-:W-:Y:S05]  /*44b0*/  @!P2 NANOSLEEP.SYNCS 0x989680 ;  /* 0x009896800000a95d */ /* 0x004fea0003900000 */
[----:B------:R-:W2:Y:S02]  /*44c0*/  @!P2 SYNCS.PHASECHK.TRANS64 P2, [R2+URZ+0x31860], R7 ;  /* 0x031860070200a5a7 */ /* 0x000ea400080410ff */
[----:B--2---:R-:W-:Y:S05]  /*44d0*/  @!P2 BRA `(.L_x_75) ;  /* 0xfffffffc00f0a947 */ /* 0x004fea000383ffff */
[----:B------:R-:W-:Y:S05]  /*44e0*/  BRA `(.L_x_76) ;  /* 0xffffffe000547947 */ /* 0x000fea000383ffff */
        .weak           $__internal_0_$__cuda_sm10x_tcgen05_guardrail_trap_col_being_dealloced_not_returned_by_alloc
        .type           $__internal_0_$__cuda_sm10x_tcgen05_guardrail_trap_col_being_dealloced_not_returned_by_alloc,@function
        .size           $__internal_0_$__cuda_sm10x_tcgen05_guardrail_trap_col_being_dealloced_not_returned_by_alloc,($__internal_1_$__cuda_sm10x_tcgen05_guardrail_trap_phase_invalid_during_alloc - $__internal_0_$__cuda_sm10x_tcgen05_guardrail_trap_col_being_dealloced_not_returned_by_alloc)
$__internal_0_$__cuda_sm10x_tcgen05_guardrail_trap_col_being_dealloced_not_returned_by_alloc:
[----:B------:R-:W-:Y:S05]  /*44f0*/  BPT.TRAP 0x1 ;  /* 0x000000040000795c */ /* 0x000fea0000300000 */
[----:B------:R-:W-:-:S04]  /*4500*/  HFMA2 R3, -RZ, RZ, 0, 0 ;  /* 0x00000000ff037431 */ /* 0x000fc800000001ff */
[----:B------:R-:W-:Y:S05]  /*4510*/  RET.REL.NODEC R2 `(_ZN9deep_gemm24sm100_fp8_gemm_1d1d_implILN4cute4UMMA5MajorE0ELS3_0ELj0ELj4096ELj7168ELj128ELj224ELj128ELj64ELj128ELj128ELj64ELj4ELj128ELj128ELj1ELb0ELj133ELNS_8GemmTypeE1ELb0EN7cutlass10bfloat16_tENS_16EpilogueIdentityEEEvPijjj14CUtensorMap_stS9_S9_S9_S9_) ;  /* 0xffffffb802b87950 */ /* 0x000fea0003c3ffff */
        .weak           $__internal_1_$__cuda_sm10x_tcgen05_guardrail_trap_phase_invalid_during_alloc
        .type           $__internal_1_$__cuda_sm10x_tcgen05_guardrail_trap_phase_invalid_during_alloc,@function
        .size           $__internal_1_$__cuda_sm10x_tcgen05_guardrail_trap_phase_invalid_during_alloc,($__internal_2_$__cuda_sm10x_tcgen05_guardrail_trap_unallocated_columns_being_dealloced - $__internal_1_$__cuda_sm10x_tcgen05_guardrail_trap_phase_invalid_during_alloc)
$__internal_1_$__cuda_sm10x_tcgen05_guardrail_trap_phase_invalid_during_alloc:
[----:B------:R-:W-:Y:S05]  /*4520*/  BPT.TRAP 0x1 ;  /* 0x000000040000795c */ /* 0x000fea0000300000 */
[----:B------:R-:W-:-:S04]  /*4530*/  MOV R5, 0x0 ;  /* 0x0000000000057802 */ /* 0x000fc80000000f00 */
[----:B------:R-:W-:Y:S05]  /*4540*/  RET.REL.NODEC R4 `(_ZN9deep_gemm24sm100_fp8_gemm_1d1d_implILN4cute4UMMA5MajorE0ELS3_0ELj0ELj4096ELj7168ELj128ELj224ELj128ELj64ELj128ELj128ELj64ELj4ELj128ELj128ELj1ELb0ELj133ELNS_8GemmTypeE1ELb0EN7cutlass10bfloat16_tENS_16EpilogueIdentityEEEvPijjj14CUtensorMap_stS9_S9_S9_S9_) ;  /* 0xffffffb804ac7950 */ /* 0x000fea0003c3ffff */
        .weak           $__internal_2_$__cuda_sm10x_tcgen05_guardrail_trap_unallocated_columns_being_dealloced
        .type           $__internal_2_$__cuda_sm10x_tcgen05_guardrail_trap_unallocated_columns_being_dealloced,@function
        .size           $__internal_2_$__cuda_sm10x_tcgen05_guardrail_trap_unallocated_columns_being_dealloced,($__internal_3_$__cuda_sm20_div_u16 - $__internal_2_$__cuda_sm10x_tcgen05_guardrail_trap_unallocated_columns_being_dealloced)
$__internal_2_$__cuda_sm10x_tcgen05_guardrail_trap_unallocated_columns_being_dealloced:
[----:B------:R-:W-:Y:S05]  /*4550*/  BPT.TRAP 0x1 ;  /* 0x000000040000795c */ /* 0x000fea0000300000 */
[----:B------:R-:W-:-:S04]  /*4560*/  HFMA2 R3, -RZ, RZ, 0, 0 ;  /* 0x00000000ff037431 */ /* 0x000fc800000001ff */
[----:B------:R-:W-:Y:S05]  /*4570*/  RET.REL.NODEC R2 `(_ZN9deep_gemm24sm100_fp8_gemm_1d1d_implILN4cute4UMMA5MajorE0ELS3_0ELj0ELj4096ELj7168ELj128ELj224ELj128ELj64ELj128ELj128ELj64ELj4ELj128ELj128ELj1ELb0ELj133ELNS_8GemmTypeE1ELb0EN7cutlass10bfloat16_tENS_16EpilogueIdentityEEEvPijjj14CUtensorMap_stS9_S9_S9_S9_) ;  /* 0xffffffb802a07950 */ /* 0x000fea0003c3ffff */
        .weak           $__internal_3_$__cuda_sm20_div_u16
        .type           $__internal_3_$__cuda_sm20_div_u16,@function
        .size           $__internal_3_$__cuda_sm20_div_u16,(.L_x_81 - $__internal_3_$__cuda_sm20_div_u16)
$__internal_3_$__cuda_sm20_div_u16:
[----:B------:R-:W1:Y:S01]  /*4580*/  I2F.U16 R9, R35 ;  /* 0x0000002300097306 */ /* 0x000e620000101000 */
[----:B------:R-:W-:-:S07]  /*4590*/  IMAD.MOV.U32 R5, RZ, RZ, 0x4b800000 ;  /* 0x4b800000ff057424 */ /* 0x000fce00078e00ff */
[----:B------:R-:W-:Y:S01]  /*45a0*/  I2F.U16.RZ R8, R8 ;  /* 0x0000000800087306 */ /* 0x000fe2000010d000 */
[C---:B-1----:R-:W-:Y:S02]  /*45b0*/  FSETP.GEU.AND P1, PT, |R9|.reuse, 1.175494350822287508e-38, PT ;  /* 0x008000000900780b */ /* 0x042fe40003f2e200 */
[----:B------:R-:W-:Y:S02]  /*45c0*/  FSETP.GT.AND P2, PT, |R9|, 8.50705917302346158658e+37, PT ;  /* 0x7e8000000900780b */ /* 0x000fe40003f44200 */
[----:B------:R-:W-:Y:S02]  /*45d0*/  FSEL R5, R5, 1, !P1 ;  /* 0x3f80000005057808 */ /* 0x000fe40004800000 */
[----:B------:R-:W-:Y:S02]  /*45e0*/  ISETP.NE.U32.AND P1, PT, R35, RZ, PT ;  /* 0x000000ff2300720c */ /* 0x000fe40003f25070 */
[----:B------:R-:W-:-:S05]  /*45f0*/  FSEL R10, R5, 0.25, !P2 ;  /* 0x3e800000050a7808 */ /* 0x000fca0005000000 */
[----:B------:R-:W-:-:S06]  /*4600*/  FMUL R5, R9, R10 ;  /* 0x0000000a09057220 */ /* 0x000fcc0000400000 */
[----:B------:R-:W1:Y:S02]  /*4610*/  MUFU.RCP R5, R5 ;  /* 0x0000000500057308 */ /* 0x000e640000001000 */
[----:B-1----:R-:W-:Y:S01]  /*4620*/  FMUL R9, R10, R5 ;  /* 0x000000050a097220 */ /* 0x002fe20000400000 */
[----:B------:R-:W-:-:S03]  /*4630*/  IMAD.MOV.U32 R5, RZ, RZ, 0x0 ;  /* 0x00000000ff057424 */ /* 0x000fc600078e00ff */
[----:B------:R-:W-:-:S04]  /*4640*/  VIADD R9, R9, 0x2 ;  /* 0x0000000209097836 */ /* 0x000fc80000000000 */
[----:B------:R-:W-:-:S04]  /*4650*/  FMUL.RZ R9, R8, R9 ;  /* 0x0000000908097220 */ /* 0x000fc8000040c000 */
[----:B------:R-:W1:Y:S02]  /*4660*/  F2I.U32.TRUNC.NTZ R36, R9 ;  /* 0x0000000900247305 */ /* 0x000e64000020f000 */
[----:B-1----:R-:W-:Y:S02]  /*4670*/  LOP3.LUT R36, R36, 0xffff, RZ, 0xc0, !PT ;  /* 0x0000ffff24247812 */ /* 0x002fe400078ec0ff */
[----:B------:R-:W-:Y:S01]  /*4680*/  @!P1 MOV R36, 0xffffffff ;  /* 0xffffffff00249802 */ /* 0x000fe20000000f00 */
[----:B------:R-:W-:Y:S06]  /*4690*/  RET.REL.NODEC R4 `(_ZN9deep_gemm24sm100_fp8_gemm_1d1d_implILN4cute4UMMA5MajorE0ELS3_0ELj0ELj4096ELj7168ELj128ELj224ELj128ELj64ELj128ELj128ELj64ELj4ELj128ELj128ELj1ELb0ELj133ELNS_8GemmTypeE1ELb0EN7cutlass10bfloat16_tENS_16EpilogueIdentityEEEvPijjj14CUtensorMap_stS9_S9_S9_S9_) ;  /* 0xffffffb804587950 */ /* 0x000fec0003c3ffff */
.L_x_77:
[----:B------:R-:W-:-:S00]  /*46a0*/  BRA `(.L_x_77) ;  /* 0xfffffffc00fc7947 */ /* 0x000fc0000383ffff */
[----:B------:R-:W-:-:S00]  /*46b0*/  NOP ;  /* 0x0000000000007918 */ /* 0x000fc00000000000 */
        /* <DEDUP_REMOVED lines=12> */
.L_x_81:


//--------------------- .nv.shared._ZN9deep_gemm24sm100_fp8_gemm_1d1d_implILN4cute4UMMA5MajorE0ELS3_0ELj0ELj4096ELj7168ELj128ELj224ELj128ELj64ELj128ELj128ELj64ELj4ELj128ELj128ELj1ELb0ELj133ELNS_8GemmTypeE1ELb0EN7cutlass10bfloat16_tENS_16EpilogueIdentityEEEvPijjj14CUtensorMap_stS9_S9_S9_S9_ --------------------------
	.section	.nv.shared._ZN9deep_gemm24sm100_fp8_gemm_1d1d_implILN4cute4UMMA5MajorE0ELS3_0ELj0ELj4096ELj7168ELj128ELj224ELj128ELj64ELj128ELj128ELj64ELj4ELj128ELj128ELj1ELb0ELj133ELNS_8GemmTypeE1ELb0EN7cutlass10bfloat16_tENS_16EpilogueIdentityEEEvPijjj14CUtensorMap_stS9_S9_S9_S9_,"aw",@nobits
	.sectionflags	@""
	.align	1024
	.zero		1024


//--------------------- .nv.shared.reserved.0     --------------------------
	.section	.nv.shared.reserved.0,"aw",@nobits
	.align	8
	.weak		__nv_reservedSMEM_offset_0_alias
	.size		__nv_reservedSMEM_offset_0_alias, 0, 64
	.other		__nv_reservedSMEM_offset_0_alias,@"STO_CUDA_RESERVED_SHARED STV_DEFAULT"
__nv_reservedSMEM_offset_0_alias:
	.zero		0
.nv.shared.reserved.0:
	.zero		64
	.weak		__nv_reservedSMEM_allocation_phase
	.type		__nv_reservedSMEM_allocation_phase,@object
	.size		__nv_reservedSMEM_allocation_phase,(.L_0 - __nv_reservedSMEM_allocation_phase)
__nv_reservedSMEM_allocation_phase:
	.zero		1
.L_0:
	.zero		7
	.weak		__nv_reservedSMEM_devtool_atexit_pc
	.type		__nv_reservedSMEM_devtool_atexit_pc,@object
	.size		__nv_reservedSMEM_devtool_atexit_pc,(__nv_reservedSMEM_allocation_mask - __nv_reservedSMEM_devtool_atexit_pc)
__nv_reservedSMEM_devtool_atexit_pc:
	.zero		8
	.weak		__nv_reservedSMEM_allocation_mask
	.type		__nv_reservedSMEM_allocation_mask,@object
	.size		__nv_reservedSMEM_allocation_mask,(.L_2 - __nv_reservedSMEM_allocation_mask)
__nv_reservedSMEM_allocation_mask:
	.zero		4
.L_2:


//--------------------- .nv.global                --------------------------
	.section	.nv.global,"aw",@nobits
.nv.global:
	.type		_ZN47_INTERNAL_a01b29fc_9_kernel_cu_4fbb0232_28916254cute1_E,@object
	.size		_ZN47_INTERNAL_a01b29fc_9_kernel_cu_4fbb0232_28916254cute1_E,(_ZN47_INTERNAL_a01b29fc_9_kernel_cu_4fbb0232_28916254cuda3std3__45__cpo6cbeginE - _ZN47_INTERNAL_a01b29fc_9_kernel_cu_4fbb0232_28916254cute1_E)
_ZN47_INTERNAL_a01b29fc_9_kernel_cu_4fbb0232_28916254cute1_E:
	.zero		1
	.type		_ZN47_INTERNAL_a01b29fc_9_kernel_cu_4fbb0232_28916254cuda3std3__45__cpo6cbeginE,@object
	.size		_ZN47_INTERNAL_a01b29fc_9_kernel_cu_4fbb0232_28916254cuda3std3__45__cpo6cbeginE,(_ZN47_INTERNAL_a01b29fc_9_kernel_cu_4fbb0232_28916254cuda3std3__48in_placeE - _ZN47_INTERNAL_a01b29fc_9_kernel_cu_4fbb0232_28916254cuda3std3__45__cpo6cbeginE)
_ZN47_INTERNAL_a01b29fc_9_kernel_cu_4fbb0232_28916254cuda3std3__45__cpo6cbeginE:
	.zero		1
	.type		_ZN47_INTERNAL_a01b29fc_9_kernel_cu_4fbb0232_28916254cuda3std3__48in_placeE,@object
	.size		_ZN47_INTERNAL_a01b29fc_9_kernel_cu_4fbb0232_28916254cuda3std3__48in_placeE,(_ZN47_INTERNAL_a01b29fc_9_kernel_cu_4fbb0232_28916254cuda3std6ranges3__45__cpo9iter_moveE - _ZN47_INTERNAL_a01b29fc_9_kernel_cu_4fbb0232_28916254cuda3std3__48in_placeE)
_ZN47_INTERNAL_a01b29fc_9_kernel_cu_4fbb0232_28916254cuda3std3__48in_placeE:
	.zero		1
	.type		_ZN47_INTERNAL_a01b29fc_9_kernel_cu_4fbb0232_28916254cuda3std6ranges3__45__cpo9iter_moveE,@object
	.size		_ZN47_INTERNAL_a01b29fc_9_kernel_cu_4fbb0232_28916254cuda3std6ranges3__45__cpo9iter_moveE,(_ZN47_INTERNAL_a01b29fc_9_kernel_cu_4fbb0232_28916254cuda3std3__45__cpo5beginE - _ZN47_INTERNAL_a01b29fc_9_kernel_cu_4fbb0232_28916254cuda3std6ranges3__45__cpo9iter_moveE)
_ZN47_INTERNAL_a01b29fc_9_kernel_cu_4fbb0232_28916254cuda3std6ranges3__45__cpo9iter_moveE:
	.zero		1
	.type		_ZN47_INTERNAL_a01b29fc_9_kernel_cu_4fbb0232_28916254cuda3std3__45__cpo5beginE,@object
	.size		_ZN47_INTERNAL_a01b29fc_9_kernel_cu_4fbb0232_28916254cuda3std3__45__cpo5beginE,(_ZN47_INTERNAL_a01b29fc_9_kernel_cu_4fbb0232_28916254cuda3std3__449_GLOBAL__N__a01b29fc_9_kernel_cu_4fbb0232_28916256ignoreE - _ZN47_INTERNAL_a01b29fc_9_kernel_cu_4fbb0232_28916254cuda3std3__45__cpo5beginE)
_ZN47_INTERNAL_a01b29fc_9_kernel_cu_4fbb0232_28916254cuda3std3__45__cpo5beginE:
	.zero		1
	.type		_ZN47_INTERNAL_a01b29fc_9_kernel_cu_4fbb0232_28916254cuda3std3__449_GLOBAL__N__a01b29fc_9_kernel_cu_4fbb0232_28916256ignoreE,@object
	.size		_ZN47_INTERNAL_a01b29fc_9_kernel_cu_4fbb0232_28916254cuda3std3__449_GLOBAL__N__a01b29fc_9_kernel_cu_4fbb0232_28916256ignoreE,(_ZN47_INTERNAL_a01b29fc_9_kernel_cu_4fbb0232_28916254cute7productE - _ZN47_INTERNAL_a01b29fc_9_kernel_cu_4fbb0232_28916254cuda3std3__449_GLOBAL__N__a01b29fc_9_kernel_cu_4fbb0232_28916256ignoreE)
_ZN47_INTERNAL_a01b29fc_9_kernel_cu_4fbb0232_28916254cuda3std3__449_GLOBAL__N__a01b29fc_9_kernel_cu_4fbb0232_28916256ignoreE:
	.zero		1
	.type		_ZN47_INTERNAL_a01b29fc_9_kernel_cu_4fbb0232_28916254cute7productE,@object
	.size		_ZN47_INTERNAL_a01b29fc_9_kernel_cu_4fbb0232_28916254cute7productE,(_ZN47_INTERNAL_a01b29fc_9_kernel_cu_4fbb0232_28916254cuda3std3__45__cpo3endE - _ZN47_INTERNAL_a01b29fc_9_kernel_cu_4fbb0232_28916254cute7productE)
_ZN47_INTERNAL_a01b29fc_9_kernel_cu_4fbb0232_28916254cute7productE:
	.zero		1
	.type		_ZN47_INTERNAL_a01b29fc_9_kernel_cu_4fbb0232_28916254cuda3std3__45__cpo3endE,@object
	.size		_ZN47_INTERNAL_a01b29fc_9_kernel_cu_4fbb0232_28916254cuda3std3__45__cpo3endE,(_ZN47_INTERNAL_a01b29fc_9_kernel_cu_4fbb0232_28916254cuda3std3__419piecewise_constructE - _ZN47_INTERNAL_a01b29fc_9_kernel_cu_4fbb0232_28916254cuda3std3__45__cpo3endE)
_ZN47_INTERNAL_a01b29fc_9_kernel_cu_4fbb0232_28916254cuda3std3__45__cpo3endE:
	.zero		1
	.type		_ZN47_INTERNAL_a01b29fc_9_kernel_cu_4fbb0232_28916254cuda3std3__419piecewise_constructE,@object
	.size		_ZN47_INTERNAL_a01b29fc_9_kernel_cu_4fbb0232_28916254cuda3std3__419piecewise_constructE,(_ZN47_INTERNAL_a01b29fc_9_kernel_cu_4fbb0232_28916254cuda3std3__45__cpo4cendE - _ZN47_INTERNAL_a01b29fc_9_kernel_cu_4fbb0232_28916254cuda3std3__419piecewise_constructE)
_ZN47_INTERNAL_a01b29fc_9_kernel_cu_4fbb0232_28916254cuda3std3__419piecewise_constructE:
	.zero		1
	.type		_ZN47_INTERNAL_a01b29fc_9_kernel_cu_4fbb0232_28916254cuda3std3__45__cpo4cendE,@object
	.size		_ZN47_INTERNAL_a01b29fc_9_kernel_cu_4fbb0232_28916254cuda3std3__45__cpo4cendE,(_ZN47_INTERNAL_a01b29fc_9_kernel_cu_4fbb0232_28916254cuda3std6ranges3__45__cpo4swapE - _ZN47_INTERNAL_a01b29fc_9_kernel_cu_4fbb0232_28916254cuda3std3__45__cpo4cendE)
_ZN47_INTERNAL_a01b29fc_9_kernel_cu_4fbb0232_28916254cuda3std3__45__cpo4cendE:
	.zero		1
	.type		_ZN47_INTERNAL_a01b29fc_9_kernel_cu_4fbb0232_28916254cuda3std6ranges3__45__cpo4swapE,@object
	.size		_ZN47_INTERNAL_a01b29fc_9_kernel_cu_4fbb0232_28916254cuda3std6ranges3__45__cpo4swapE,(.L_10 - _ZN47_INTERNAL_a01b29fc_9_kernel_cu_4fbb0232_28916254cuda3std6ranges3__45__cpo4swapE)
_ZN47_INTERNAL_a01b29fc_9_kernel_cu_4fbb0232_28916254cuda3std6ranges3__45__cpo4swapE:
	.zero		1
.L_10:


//--------------------- .nv.constant0._ZN9deep_gemm24sm100_fp8_gemm_1d1d_implILN4cute4UMMA5MajorE0ELS3_0ELj0ELj4096ELj7168ELj128ELj224ELj128ELj64ELj128ELj128ELj64ELj4ELj128ELj128ELj1ELb0ELj133ELNS_8GemmTypeE1ELb0EN7cutlass10bfloat16_tENS_16EpilogueIdentityEEEvPijjj14CUtensorMap_stS9_S9_S9_S9_ --------------------------
	.section	.nv.constant0._ZN9deep_gemm24sm100_fp8_gemm_1d1d_implILN4cute4UMMA5MajorE0ELS3_0ELj0ELj4096ELj7168ELj128ELj224ELj128ELj64ELj128ELj128ELj64ELj4ELj128ELj128ELj1ELb0ELj133ELNS_8GemmTypeE1ELb0EN7cutlass10bfloat16_tENS_16EpilogueIdentityEEEvPijjj14CUtensorMap_stS9_S9_S9_S9_,"a",@progbits
	.sectionflags	@""
	.align	4
.nv.constant0._ZN9deep_gemm24sm100_fp8_gemm_1d1d_implILN4cute4UMMA5MajorE0ELS3_0ELj0ELj4096ELj7168ELj128ELj224ELj128ELj64ELj128ELj128ELj64ELj4ELj128ELj128ELj1ELb0ELj133ELNS_8GemmTypeE1ELb0EN7cutlass10bfloat16_tENS_16EpilogueIdentityEEEvPijjj14CUtensorMap_stS9_S9_S9_S9_:
	.zero		1600


//--------------------- SYMBOLS --------------------------

	.type		.nv.reservedSmem.offset0,@object
	.size		.nv.reservedSmem.offset0,0x4
	.type		.nv.reservedSmem.cap,@object
	.size		.nv.reservedSmem.cap,0x4
